	.target	sm_90a

	.elftype	@"ET_EXEC"


//--------------------- .note.nv.tkinfo           --------------------------
	.section	.note.nv.tkinfo,"",@"SHT_NOTE"
	.sectionflags	@"SHF_NOTE_NV_TKINFO"
	.tkinfo
        /*0018*/ 	.word	0x00000002
        /*0030*/ 	.string	""
        /*0030*/ 	.string	"ptxas"
        /*0030*/ 	.string	"Cuda compilation tools, release 13.0, V13.0.88"
        /*0030*/ 	.string	"Build cuda_13.0.r13.0/compiler.36424714_0"
        /*0030*/ 	.string	"-arch sm_90a -m 64 "



//--------------------- .note.nv.cuinfo           --------------------------
	.section	.note.nv.cuinfo,"",@"SHT_NOTE"
	.sectionflags	@"SHF_NOTE_NV_CUINFO"
        /*0018*/ 	.short	0x0002
        /*001a*/ 	.short	0x005a
        /*001c*/ 	.short	0x0082
	.zero		2


//--------------------- .nv.info                  --------------------------
	.section	.nv.info,"",@"SHT_CUDA_INFO"
	.align	4


	//----- nvinfo : EIATTR_REGCOUNT
	.align		4
        /*0000*/ 	.byte	0x04, 0x2f
        /*0002*/ 	.short	(.L_15 - .L_14)
	.align		4
.L_14:
        /*0004*/ 	.word	index@(_ZN7cutlass13device_kernelINS_4gemm6kernel13GemmUniversalIN4cute5tupleIJiiiiEEENS1_10collective13CollectiveMmaINS1_34MainloopSm90TmaGmmaWarpSpecializedILi56ENS5_IJNS4_1CILi2EEENSA_ILi4EEENSA_ILi1EEEEEENS1_32KernelTmaWarpSpecializedPingpongEEENS5_IJNSA_ILi64EEESH_NSA_ILi32EEEEEEaNS5_IJlSD_lEEEaSK_NS4_8TiledMMAINS4_8MMA_AtomIJNS4_4SM904GMMA26MMA_64x64x32_S32S8S8_SS_TNEEEENS4_6LayoutINS5_IJSD_SD_SD_EEENS5_IJNSA_ILi0EEEST_ST_EEEEENS5_IJNS4_10UnderscoreESW_SW_EEEEENS4_23SM90_TMA_LOAD_MULTICASTENS4_14ComposedLayoutINS4_7SwizzleILi1ELi4ELi3EEENS4_18smem_ptr_flag_bitsILi8EEENSR_INS5_IJNSA_ILi8EEESI_EEENS5_IJSI_SD_EEEEEEEvNS4_8identityESZ_S19_vS1A_EENS_8epilogue10collective6detail29Sm90TmaWarpSpecializedAdapterINS1D_15DefaultEpilogueIaSK_SK_NS1C_6thread17LinearCombinationIaLi1EiiLNS1H_9ScaleType4KindE0ELNS_15FloatRoundStyleE2EaEENS1_15EpilogueDefaultEEEEEvvEEEEvNT_6ParamsE)
        /*0008*/ 	.word	0x000000a8


	//----- nvinfo : EIATTR_FRAME_SIZE
	.align		4
.L_15:
        /*000c*/ 	.byte	0x04, 0x11
        /*000e*/ 	.short	(.L_17 - .L_16)
	.align		4
.L_16:
        /*0010*/ 	.word	index@(_ZN7cutlass13device_kernelINS_4gemm6kernel13GemmUniversalIN4cute5tupleIJiiiiEEENS1_10collective13CollectiveMmaINS1_34MainloopSm90TmaGmmaWarpSpecializedILi56ENS5_IJNS4_1CILi2EEENSA_ILi4EEENSA_ILi1EEEEEENS1_32KernelTmaWarpSpecializedPingpongEEENS5_IJNSA_ILi64EEESH_NSA_ILi32EEEEEEaNS5_IJlSD_lEEEaSK_NS4_8TiledMMAINS4_8MMA_AtomIJNS4_4SM904GMMA26MMA_64x64x32_S32S8S8_SS_TNEEEENS4_6LayoutINS5_IJSD_SD_SD_EEENS5_IJNSA_ILi0EEEST_ST_EEEEENS5_IJNS4_10UnderscoreESW_SW_EEEEENS4_23SM90_TMA_LOAD_MULTICASTENS4_14ComposedLayoutINS4_7SwizzleILi1ELi4ELi3EEENS4_18smem_ptr_flag_bitsILi8EEENSR_INS5_IJNSA_ILi8EEESI_EEENS5_IJSI_SD_EEEEEEEvNS4_8identityESZ_S19_vS1A_EENS_8epilogue10collective6detail29Sm90TmaWarpSpecializedAdapterINS1D_15DefaultEpilogueIaSK_SK_NS1C_6thread17LinearCombinationIaLi1EiiLNS1H_9ScaleType4KindE0ELNS_15FloatRoundStyleE2EaEENS1_15EpilogueDefaultEEEEEvvEEEEvNT_6ParamsE)
        /*0014*/ 	.word	0x00000008


	//----- nvinfo : EIATTR_MIN_STACK_SIZE
	.align		4
.L_17:
        /*0018*/ 	.byte	0x04, 0x12
        /*001a*/ 	.short	(.L_19 - .L_18)
	.align		4
.L_18:
        /*001c*/ 	.word	index@(_ZN7cutlass13device_kernelINS_4gemm6kernel13GemmUniversalIN4cute5tupleIJiiiiEEENS1_10collective13CollectiveMmaINS1_34MainloopSm90TmaGmmaWarpSpecializedILi56ENS5_IJNS4_1CILi2EEENSA_ILi4EEENSA_ILi1EEEEEENS1_32KernelTmaWarpSpecializedPingpongEEENS5_IJNSA_ILi64EEESH_NSA_ILi32EEEEEEaNS5_IJlSD_lEEEaSK_NS4_8TiledMMAINS4_8MMA_AtomIJNS4_4SM904GMMA26MMA_64x64x32_S32S8S8_SS_TNEEEENS4_6LayoutINS5_IJSD_SD_SD_EEENS5_IJNSA_ILi0EEEST_ST_EEEEENS5_IJNS4_10UnderscoreESW_SW_EEEEENS4_23SM90_TMA_LOAD_MULTICASTENS4_14ComposedLayoutINS4_7SwizzleILi1ELi4ELi3EEENS4_18smem_ptr_flag_bitsILi8EEENSR_INS5_IJNSA_ILi8EEESI_EEENS5_IJSI_SD_EEEEEEEvNS4_8identityESZ_S19_vS1A_EENS_8epilogue10collective6detail29Sm90TmaWarpSpecializedAdapterINS1D_15DefaultEpilogueIaSK_SK_NS1C_6thread17LinearCombinationIaLi1EiiLNS1H_9ScaleType4KindE0ELNS_15FloatRoundStyleE2EaEENS1_15EpilogueDefaultEEEEEvvEEEEvNT_6ParamsE)
        /*0020*/ 	.word	0x00000008
.L_19:


//--------------------- .nv.compat                --------------------------
	.section	.nv.compat,"",@"SHT_CUDA_COMPAT_INFO"
	.align	4
        /*0000*/ 	.byte	0x02, 0x09, 0x01, 0x00, 0x02, 0x02, 0x04, 0x00, 0x02, 0x05, 0x05, 0x00, 0x03, 0x07, 0x01, 0x01
        /*0010*/ 	.byte	0x02, 0x03, 0x01, 0x00, 0x02, 0x06, 0x01, 0x00, 0x04, 0x0b, 0x08, 0x00, 0x00, 0x00, 0x00, 0x00
        /*0020*/ 	.byte	0x00, 0x00, 0x00, 0x00


//--------------------- .nv.info._ZN7cutlass13device_kernelINS_4gemm6kernel13GemmUniversalIN4cute5tupleIJiiiiEEENS1_10collective13CollectiveMmaINS1_34MainloopSm90TmaGmmaWarpSpecializedILi56ENS5_IJNS4_1CILi2EEENSA_ILi4EEENSA_ILi1EEEEEENS1_32KernelTmaWarpSpecializedPingpongEEENS5_IJNSA_ILi64EEESH_NSA_ILi32EEEEEEaNS5_IJlSD_lEEEaSK_NS4_8TiledMMAINS4_8MMA_AtomIJNS4_4SM904GMMA26MMA_64x64x32_S32S8S8_SS_TNEEEENS4_6LayoutINS5_IJSD_SD_SD_EEENS5_IJNSA_ILi0EEEST_ST_EEEEENS5_IJNS4_10UnderscoreESW_SW_EEEEENS4_23SM90_TMA_LOAD_MULTICASTENS4_14ComposedLayoutINS4_7SwizzleILi1ELi4ELi3EEENS4_18smem_ptr_flag_bitsILi8EEENSR_INS5_IJNSA_ILi8EEESI_EEENS5_IJSI_SD_EEEEEEEvNS4_8identityESZ_S19_vS1A_EENS_8epilogue10collective6detail29Sm90TmaWarpSpecializedAdapterINS1D_15DefaultEpilogueIaSK_SK_NS1C_6thread17LinearCombinationIaLi1EiiLNS1H_9ScaleType4KindE0ELNS_15FloatRoundStyleE2EaEENS1_15EpilogueDefaultEEEEEvvEEEEvNT_6ParamsE --------------------------
	.section	.nv.info._ZN7cutlass13device_kernelINS_4gemm6kernel13GemmUniversalIN4cute5tupleIJiiiiEEENS1_10collective13CollectiveMmaINS1_34MainloopSm90TmaGmmaWarpSpecializedILi56ENS5_IJNS4_1CILi2EEENSA_ILi4EEENSA_ILi1EEEEEENS1_32KernelTmaWarpSpecializedPingpongEEENS5_IJNSA_ILi64EEESH_NSA_ILi32EEEEEEaNS5_IJlSD_lEEEaSK_NS4_8TiledMMAINS4_8MMA_AtomIJNS4_4SM904GMMA26MMA_64x64x32_S32S8S8_SS_TNEEEENS4_6LayoutINS5_IJSD_SD_SD_EEENS5_IJNSA_ILi0EEEST_ST_EEEEENS5_IJNS4_10UnderscoreESW_SW_EEEEENS4_23SM90_TMA_LOAD_MULTICASTENS4_14ComposedLayoutINS4_7SwizzleILi1ELi4ELi3EEENS4_18smem_ptr_flag_bitsILi8EEENSR_INS5_IJNSA_ILi8EEESI_EEENS5_IJSI_SD_EEEEEEEvNS4_8identityESZ_S19_vS1A_EENS_8epilogue10collective6detail29Sm90TmaWarpSpecializedAdapterINS1D_15DefaultEpilogueIaSK_SK_NS1C_6thread17LinearCombinationIaLi1EiiLNS1H_9ScaleType4KindE0ELNS_15FloatRoundStyleE2EaEENS1_15EpilogueDefaultEEEEEvvEEEEvNT_6ParamsE,"",@"SHT_CUDA_INFO"
	.sectionflags	@""
	.align	4


	//----- nvinfo : EIATTR_CUDA_API_VERSION
	.align		4
        /*0000*/ 	.byte	0x04, 0x37
        /*0002*/ 	.short	(.L_21 - .L_20)
.L_20:
        /*0004*/ 	.word	0x00000082


	//----- nvinfo : EIATTR_KPARAM_INFO
	.align		4
.L_21:
        /*0008*/ 	.byte	0x04, 0x17
        /*000a*/ 	.short	(.L_23 - .L_22)
.L_22:
        /*000c*/ 	.word	0x00000000
        /*0010*/ 	.short	0x0000
        /*0012*/ 	.short	0x0070
        /*0014*/ 	.byte	0x00, 0xf0, 0x01, 0x10


	//----- nvinfo : EIATTR_SPARSE_MMA_MASK
	.align		4
.L_23:
        /*0018*/ 	.byte	0x03, 0x50
        /*001a*/ 	.short	0x0000


	//----- nvinfo : EIATTR_MAXREG_COUNT
	.align		4
        /*001c*/ 	.byte	0x03, 0x1b
        /*001e*/ 	.short	0x00a8


	//----- nvinfo : EIATTR_NUM_BARRIERS
	.align		4
        /*0020*/ 	.byte	0x02, 0x4c
        /*0022*/ 	.byte	0x01
	.zero		1


	//----- nvinfo : EIATTR_EXTERNS
	.align		4
        /*0024*/ 	.byte	0x04, 0x0f
        /*0026*/ 	.short	(.L_25 - .L_24)


	//   ....[0]....
	.align		4
.L_24:
        /*0028*/ 	.word	index@(__assertfail)


	//----- nvinfo : EIATTR_ANNOTATIONS
	.align		4
.L_25:
        /*002c*/ 	.byte	0x04, 0x55
        /*002e*/ 	.short	(.L_27 - .L_26)


	//   ....[0]....
.L_26:
        /*0030*/ 	.word	0x00000001
        /*0034*/ 	.byte	0x60, 0x14, 0x00, 0x00, 0x01, 0x00, 0x00, 0x00, 0x10, 0x1b, 0x00, 0x00, 0x01, 0x00, 0x00, 0x00
        /*0044*/ 	.byte	0xd0, 0x43, 0x00, 0x00, 0x01, 0x00, 0x00, 0x00, 0xf0, 0x50, 0x00, 0x00


	//----- nvinfo : EIATTR_MERCURY_ISA_VERSION
	.align		4
.L_27:
        /*0050*/ 	.byte	0x03, 0x5f
        /*0052*/ 	.short	0x0101


	//----- nvinfo : EIATTR_INT_WARP_WIDE_INSTR_OFFSETS
	.align		4
        /*0054*/ 	.byte	0x04, 0x31
        /*0056*/ 	.short	(.L_29 - .L_28)


	//   ....[0]....
.L_28:
        /*0058*/ 	.word	0x00000ba0


	//   ....[1]....
        /*005c*/ 	.word	0x00000bc0


	//   ....[2]....
        /*0060*/ 	.word	0x00000be0


	//   ....[3]....
        /*0064*/ 	.word	0x00000ca0


	//   ....[4]....
        /*0068*/ 	.word	0x00000cc0


	//   ....[5]....
        /*006c*/ 	.word	0x00000d20


	//   ....[6]....
        /*0070*/ 	.word	0x00000e30


	//   ....[7]....
        /*0074*/ 	.word	0x00000e60


	//   ....[8]....
        /*0078*/ 	.word	0x000024e0


	//----- nvinfo : EIATTR_COOP_GROUP_MASK_REGIDS
	.align		4
.L_29:
        /*007c*/ 	.byte	0x04, 0x29
        /*007e*/ 	.short	(.L_31 - .L_30)


	//   ....[0]....
.L_30:
        /*0080*/ 	.word	0xffffffff


	//   ....[1]....
        /*0084*/ 	.word	0xffffffff


	//   ....[2]....
        /*0088*/ 	.word	0xffffffff


	//   ....[3]....
        /*008c*/ 	.word	0xffffffff


	//   ....[4]....
        /*0090*/ 	.word	0xffffffff


	//   ....[5]....
        /*0094*/ 	.word	0xffffffff


	//   ....[6]....
        /*0098*/ 	.word	0xffffffff


	//----- nvinfo : EIATTR_COOP_GROUP_INSTR_OFFSETS
	.align		4
.L_31:
        /*009c*/ 	.byte	0x04, 0x28
        /*009e*/ 	.short	(.L_33 - .L_32)


	//   ....[0]....
.L_32:
        /*00a0*/ 	.word	0x00000070


	//   ....[1]....
        /*00a4*/ 	.word	0x00000080


	//   ....[2]....
        /*00a8*/ 	.word	0x00000140


	//   ....[3]....
        /*00ac*/ 	.word	0x00000980


	//   ....[4]....
        /*00b0*/ 	.word	0x000009c0


	//   ....[5]....
        /*00b4*/ 	.word	0x00000a40


	//   ....[6]....
        /*00b8*/ 	.word	0x00001010


	//----- nvinfo : EIATTR_REG_RECONFIG
	.align		4
.L_33:
        /*00bc*/ 	.byte	0x01, 0x54
	.zero		2


	//----- nvinfo : EIATTR_SYSCALL_OFFSETS
	.align		4
        /*00c0*/ 	.byte	0x04, 0x46
        /*00c2*/ 	.short	(.L_35 - .L_34)


	//   ....[0]....
.L_34:
        /*00c4*/ 	.word	0x00001ff0


	//----- nvinfo : EIATTR_MBARRIER_INSTR_OFFSETS
	.align		4
.L_35:
        /*00c8*/ 	.byte	0x04, 0x39
        /*00ca*/ 	.short	(.L_37 - .L_36)


	//   ....[0]....
.L_36:
        /*00cc*/ 	.word	0x00000260
        /*00d0*/ 	.word	0x000000ff
        /*00d4*/ 	.word	0x00000000
        /*00d8*/ 	.short	0x0100
        /*00da*/ 	.byte	0x08
	.zero		1


	//   ....[1]....
        /*00dc*/ 	.word	0x00000270
        /*00e0*/ 	.word	0x000000ff
        /*00e4*/ 	.word	0x000001c0
        /*00e8*/ 	.short	0x0100
        /*00ea*/ 	.byte	0x08
	.zero		1


	//   ....[2]....
        /*00ec*/ 	.word	0x00000280
        /*00f0*/ 	.word	0x000000ff
        /*00f4*/ 	.word	0x00000008
        /*00f8*/ 	.short	0x0100
        /*00fa*/ 	.byte	0x08
	.zero		1


	//   ....[3]....
        /*00fc*/ 	.word	0x00000290
        /*0100*/ 	.word	0x000000ff
        /*0104*/ 	.word	0x000001c8
        /*0108*/ 	.short	0x0100
        /*010a*/ 	.byte	0x08
	.zero		1


	//   ....[4]....
        /*010c*/ 	.word	0x000002a0
        /*0110*/ 	.word	0x000000ff
        /*0114*/ 	.word	0x00000010
        /*0118*/ 	.short	0x0100
        /*011a*/ 	.byte	0x08
	.zero		1


	//   ....[5]....
        /*011c*/ 	.word	0x000002b0
        /*0120*/ 	.word	0x000000ff
        /*0124*/ 	.word	0x000001d0
        /*0128*/ 	.short	0x0100
        /*012a*/ 	.byte	0x08
	.zero		1


	//   ....[6]....
        /*012c*/ 	.word	0x000002c0
        /*0130*/ 	.word	0x000000ff
        /*0134*/ 	.word	0x00000018
        /*0138*/ 	.short	0x0100
        /*013a*/ 	.byte	0x08
	.zero		1


	//   ....[7]....
        /*013c*/ 	.word	0x000002d0
        /*0140*/ 	.word	0x000000ff
        /*0144*/ 	.word	0x000001d8
        /*0148*/ 	.short	0x0100
        /*014a*/ 	.byte	0x08
	.zero		1


	//   ....[8]....
        /*014c*/ 	.word	0x000002e0
        /*0150*/ 	.word	0x000000ff
        /*0154*/ 	.word	0x00000020
        /*0158*/ 	.short	0x0100
        /*015a*/ 	.byte	0x08
	.zero		1


	//   ....[9]....
        /*015c*/ 	.word	0x000002f0
        /*0160*/ 	.word	0x000000ff
        /*0164*/ 	.word	0x000001e0
        /*0168*/ 	.short	0x0100
        /*016a*/ 	.byte	0x08
	.zero		1


	//   ....[10]....
        /*016c*/ 	.word	0x00000300
        /*0170*/ 	.word	0x000000ff
        /*0174*/ 	.word	0x00000028
        /*0178*/ 	.short	0x0100
        /*017a*/ 	.byte	0x08
	.zero		1


	//   ....[11]....
        /*017c*/ 	.word	0x00000310
        /*0180*/ 	.word	0x000000ff
        /*0184*/ 	.word	0x000001e8
        /*0188*/ 	.short	0x0100
        /*018a*/ 	.byte	0x08
	.zero		1


	//   ....[12]....
        /*018c*/ 	.word	0x00000320
        /*0190*/ 	.word	0x000000ff
        /*0194*/ 	.word	0x00000030
        /*0198*/ 	.short	0x0100
        /*019a*/ 	.byte	0x08
	.zero		1


	//   ....[13]....
        /*019c*/ 	.word	0x00000330
        /*01a0*/ 	.word	0x000000ff
        /*01a4*/ 	.word	0x000001f0
        /*01a8*/ 	.short	0x0100
        /*01aa*/ 	.byte	0x08
	.zero		1


	//   ....[14]....
        /*01ac*/ 	.word	0x00000340
        /*01b0*/ 	.word	0x000000ff
        /*01b4*/ 	.word	0x00000038
        /*01b8*/ 	.short	0x0100
        /*01ba*/ 	.byte	0x08
	.zero		1


	//   ....[15]....
        /*01bc*/ 	.word	0x00000350
        /*01c0*/ 	.word	0x000000ff
        /*01c4*/ 	.word	0x000001f8
        /*01c8*/ 	.short	0x0100
        /*01ca*/ 	.byte	0x08
	.zero		1


	//   ....[16]....
        /*01cc*/ 	.word	0x00000360
        /*01d0*/ 	.word	0x000000ff
        /*01d4*/ 	.word	0x00000040
        /*01d8*/ 	.short	0x0100
        /*01da*/ 	.byte	0x08
	.zero		1


	//   ....[17]....
        /*01dc*/ 	.word	0x00000370
        /*01e0*/ 	.word	0x000000ff
        /*01e4*/ 	.word	0x00000200
        /*01e8*/ 	.short	0x0100
        /*01ea*/ 	.byte	0x08
	.zero		1


	//   ....[18]....
        /*01ec*/ 	.word	0x00000380
        /*01f0*/ 	.word	0x000000ff
        /*01f4*/ 	.word	0x00000048
        /*01f8*/ 	.short	0x0100
        /*01fa*/ 	.byte	0x08
	.zero		1


	//   ....[19]....
        /*01fc*/ 	.word	0x00000390
        /*0200*/ 	.word	0x000000ff
        /*0204*/ 	.word	0x00000208
        /*0208*/ 	.short	0x0100
        /*020a*/ 	.byte	0x08
	.zero		1


	//   ....[20]....
        /*020c*/ 	.word	0x000003a0
        /*0210*/ 	.word	0x000000ff
        /*0214*/ 	.word	0x00000050
        /*0218*/ 	.short	0x0100
        /*021a*/ 	.byte	0x08
	.zero		1


	//   ....[21]....
        /*021c*/ 	.word	0x000003b0
        /*0220*/ 	.word	0x000000ff
        /*0224*/ 	.word	0x00000210
        /*0228*/ 	.short	0x0100
        /*022a*/ 	.byte	0x08
	.zero		1


	//   ....[22]....
        /*022c*/ 	.word	0x000003c0
        /*0230*/ 	.word	0x000000ff
        /*0234*/ 	.word	0x00000058
        /*0238*/ 	.short	0x0100
        /*023a*/ 	.byte	0x08
	.zero		1


	//   ....[23]....
        /*023c*/ 	.word	0x000003d0
        /*0240*/ 	.word	0x000000ff
        /*0244*/ 	.word	0x00000218
        /*0248*/ 	.short	0x0100
        /*024a*/ 	.byte	0x08
	.zero		1


	//   ....[24]....
        /*024c*/ 	.word	0x000003e0
        /*0250*/ 	.word	0x000000ff
        /*0254*/ 	.word	0x00000060
        /*0258*/ 	.short	0x0100
        /*025a*/ 	.byte	0x08
	.zero		1


	//   ....[25]....
        /*025c*/ 	.word	0x000003f0
        /*0260*/ 	.word	0x000000ff
        /*0264*/ 	.word	0x00000220
        /*0268*/ 	.short	0x0100
        /*026a*/ 	.byte	0x08
	.zero		1


	//   ....[26]....
        /*026c*/ 	.word	0x00000400
        /*0270*/ 	.word	0x000000ff
        /*0274*/ 	.word	0x00000068
        /*0278*/ 	.short	0x0100
        /*027a*/ 	.byte	0x08
	.zero		1


	//   ....[27]....
        /*027c*/ 	.word	0x00000410
        /*0280*/ 	.word	0x000000ff
        /*0284*/ 	.word	0x00000228
        /*0288*/ 	.short	0x0100
        /*028a*/ 	.byte	0x08
	.zero		1


	//   ....[28]....
        /*028c*/ 	.word	0x00000420
        /*0290*/ 	.word	0x000000ff
        /*0294*/ 	.word	0x00000070
        /*0298*/ 	.short	0x0100
        /*029a*/ 	.byte	0x08
	.zero		1


	//   ....[29]....
        /*029c*/ 	.word	0x00000430
        /*02a0*/ 	.word	0x000000ff
        /*02a4*/ 	.word	0x00000230
        /*02a8*/ 	.short	0x0100
        /*02aa*/ 	.byte	0x08
	.zero		1


	//   ....[30]....
        /*02ac*/ 	.word	0x00000440
        /*02b0*/ 	.word	0x000000ff
        /*02b4*/ 	.word	0x00000078
        /*02b8*/ 	.short	0x0100
        /*02ba*/ 	.byte	0x08
	.zero		1


	//   ....[31]....
        /*02bc*/ 	.word	0x00000450
        /*02c0*/ 	.word	0x000000ff
        /*02c4*/ 	.word	0x00000238
        /*02c8*/ 	.short	0x0100
        /*02ca*/ 	.byte	0x08
	.zero		1


	//   ....[32]....
        /*02cc*/ 	.word	0x00000460
        /*02d0*/ 	.word	0x000000ff
        /*02d4*/ 	.word	0x00000080
        /*02d8*/ 	.short	0x0100
        /*02da*/ 	.byte	0x08
	.zero		1


	//   ....[33]....
        /*02dc*/ 	.word	0x00000470
        /*02e0*/ 	.word	0x000000ff
        /*02e4*/ 	.word	0x00000240
        /*02e8*/ 	.short	0x0100
        /*02ea*/ 	.byte	0x08
	.zero		1


	//   ....[34]....
        /*02ec*/ 	.word	0x00000480
        /*02f0*/ 	.word	0x000000ff
        /*02f4*/ 	.word	0x00000088
        /*02f8*/ 	.short	0x0100
        /*02fa*/ 	.byte	0x08
	.zero		1


	//   ....[35]....
        /*02fc*/ 	.word	0x00000490
        /*0300*/ 	.word	0x000000ff
        /*0304*/ 	.word	0x00000248
        /*0308*/ 	.short	0x0100
        /*030a*/ 	.byte	0x08
	.zero		1


	//   ....[36]....
        /*030c*/ 	.word	0x000004a0
        /*0310*/ 	.word	0x000000ff
        /*0314*/ 	.word	0x00000090
        /*0318*/ 	.short	0x0100
        /*031a*/ 	.byte	0x08
	.zero		1


	//   ....[37]....
        /*031c*/ 	.word	0x000004b0
        /*0320*/ 	.word	0x000000ff
        /*0324*/ 	.word	0x00000250
        /*0328*/ 	.short	0x0100
        /*032a*/ 	.byte	0x08
	.zero		1


	//   ....[38]....
        /*032c*/ 	.word	0x000004c0
        /*0330*/ 	.word	0x000000ff
        /*0334*/ 	.word	0x00000098
        /*0338*/ 	.short	0x0100
        /*033a*/ 	.byte	0x08
	.zero		1


	//   ....[39]....
        /*033c*/ 	.word	0x000004d0
        /*0340*/ 	.word	0x000000ff
        /*0344*/ 	.word	0x00000258
        /*0348*/ 	.short	0x0100
        /*034a*/ 	.byte	0x08
	.zero		1


	//   ....[40]....
        /*034c*/ 	.word	0x000004e0
        /*0350*/ 	.word	0x000000ff
        /*0354*/ 	.word	0x000000a0
        /*0358*/ 	.short	0x0100
        /*035a*/ 	.byte	0x08
	.zero		1


	//   ....[41]....
        /*035c*/ 	.word	0x000004f0
        /*0360*/ 	.word	0x000000ff
        /*0364*/ 	.word	0x00000260
        /*0368*/ 	.short	0x0100
        /*036a*/ 	.byte	0x08
	.zero		1


	//   ....[42]....
        /*036c*/ 	.word	0x00000500
        /*0370*/ 	.word	0x000000ff
        /*0374*/ 	.word	0x000000a8
        /*0378*/ 	.short	0x0100
        /*037a*/ 	.byte	0x08
	.zero		1


	//   ....[43]....
        /*037c*/ 	.word	0x00000510
        /*0380*/ 	.word	0x000000ff
        /*0384*/ 	.word	0x00000268
        /*0388*/ 	.short	0x0100
        /*038a*/ 	.byte	0x08
	.zero		1


	//   ....[44]....
        /*038c*/ 	.word	0x00000520
        /*0390*/ 	.word	0x000000ff
        /*0394*/ 	.word	0x000000b0
        /*0398*/ 	.short	0x0100
        /*039a*/ 	.byte	0x08
	.zero		1


	//   ....[45]....
        /*039c*/ 	.word	0x00000530
        /*03a0*/ 	.word	0x000000ff
        /*03a4*/ 	.word	0x00000270
        /*03a8*/ 	.short	0x0100
        /*03aa*/ 	.byte	0x08
	.zero		1


	//   ....[46]....
        /*03ac*/ 	.word	0x00000540
        /*03b0*/ 	.word	0x000000ff
        /*03b4*/ 	.word	0x000000b8
        /*03b8*/ 	.short	0x0100
        /*03ba*/ 	.byte	0x08
	.zero		1


	//   ....[47]....
        /*03bc*/ 	.word	0x00000550
        /*03c0*/ 	.word	0x000000ff
        /*03c4*/ 	.word	0x00000278
        /*03c8*/ 	.short	0x0100
        /*03ca*/ 	.byte	0x08
	.zero		1


	//   ....[48]....
        /*03cc*/ 	.word	0x00000560
        /*03d0*/ 	.word	0x000000ff
        /*03d4*/ 	.word	0x000000c0
        /*03d8*/ 	.short	0x0100
        /*03da*/ 	.byte	0x08
	.zero		1


	//   ....[49]....
        /*03dc*/ 	.word	0x00000570
        /*03e0*/ 	.word	0x000000ff
        /*03e4*/ 	.word	0x00000280
        /*03e8*/ 	.short	0x0100
        /*03ea*/ 	.byte	0x08
	.zero		1


	//   ....[50]....
        /*03ec*/ 	.word	0x00000580
        /*03f0*/ 	.word	0x000000ff
        /*03f4*/ 	.word	0x000000c8
        /*03f8*/ 	.short	0x0100
        /*03fa*/ 	.byte	0x08
	.zero		1


	//   ....[51]....
        /*03fc*/ 	.word	0x00000590
        /*0400*/ 	.word	0x000000ff
        /*0404*/ 	.word	0x00000288
        /*0408*/ 	.short	0x0100
        /*040a*/ 	.byte	0x08
	.zero		1


	//   ....[52]....
        /*040c*/ 	.word	0x000005a0
        /*0410*/ 	.word	0x000000ff
        /*0414*/ 	.word	0x000000d0
        /*0418*/ 	.short	0x0100
        /*041a*/ 	.byte	0x08
	.zero		1


	//   ....[53]....
        /*041c*/ 	.word	0x000005b0
        /*0420*/ 	.word	0x000000ff
        /*0424*/ 	.word	0x00000290
        /*0428*/ 	.short	0x0100
        /*042a*/ 	.byte	0x08
	.zero		1


	//   ....[54]....
        /*042c*/ 	.word	0x000005c0
        /*0430*/ 	.word	0x000000ff
        /*0434*/ 	.word	0x000000d8
        /*0438*/ 	.short	0x0100
        /*043a*/ 	.byte	0x08
	.zero		1


	//   ....[55]....
        /*043c*/ 	.word	0x000005d0
        /*0440*/ 	.word	0x000000ff
        /*0444*/ 	.word	0x00000298
        /*0448*/ 	.short	0x0100
        /*044a*/ 	.byte	0x08
	.zero		1


	//   ....[56]....
        /*044c*/ 	.word	0x000005e0
        /*0450*/ 	.word	0x000000ff
        /*0454*/ 	.word	0x000000e0
        /*0458*/ 	.short	0x0100
        /*045a*/ 	.byte	0x08
	.zero		1


	//   ....[57]....
        /*045c*/ 	.word	0x000005f0
        /*0460*/ 	.word	0x000000ff
        /*0464*/ 	.word	0x000002a0
        /*0468*/ 	.short	0x0100
        /*046a*/ 	.byte	0x08
	.zero		1


	//   ....[58]....
        /*046c*/ 	.word	0x00000600
        /*0470*/ 	.word	0x000000ff
        /*0474*/ 	.word	0x000000e8
        /*0478*/ 	.short	0x0100
        /*047a*/ 	.byte	0x08
	.zero		1


	//   ....[59]....
        /*047c*/ 	.word	0x00000610
        /*0480*/ 	.word	0x000000ff
        /*0484*/ 	.word	0x000002a8
        /*0488*/ 	.short	0x0100
        /*048a*/ 	.byte	0x08
	.zero		1


	//   ....[60]....
        /*048c*/ 	.word	0x00000620
        /*0490*/ 	.word	0x000000ff
        /*0494*/ 	.word	0x000000f0
        /*0498*/ 	.short	0x0100
        /*049a*/ 	.byte	0x08
	.zero		1


	//   ....[61]....
        /*049c*/ 	.word	0x00000630
        /*04a0*/ 	.word	0x000000ff
        /*04a4*/ 	.word	0x000002b0
        /*04a8*/ 	.short	0x0100
        /*04aa*/ 	.byte	0x08
	.zero		1


	//   ....[62]....
        /*04ac*/ 	.word	0x00000640
        /*04b0*/ 	.word	0x000000ff
        /*04b4*/ 	.word	0x000000f8
        /*04b8*/ 	.short	0x0100
        /*04ba*/ 	.byte	0x08
	.zero		1


	//   ....[63]....
        /*04bc*/ 	.word	0x00000650
        /*04c0*/ 	.word	0x000000ff
        /*04c4*/ 	.word	0x000002b8
        /*04c8*/ 	.short	0x0100
        /*04ca*/ 	.byte	0x08
	.zero		1


	//   ....[64]....
        /*04cc*/ 	.word	0x00000660
        /*04d0*/ 	.word	0x000000ff
        /*04d4*/ 	.word	0x00000100
        /*04d8*/ 	.short	0x0100
        /*04da*/ 	.byte	0x08
	.zero		1


	//   ....[65]....
        /*04dc*/ 	.word	0x00000670
        /*04e0*/ 	.word	0x000000ff
        /*04e4*/ 	.word	0x000002c0
        /*04e8*/ 	.short	0x0100
        /*04ea*/ 	.byte	0x08
	.zero		1


	//   ....[66]....
        /*04ec*/ 	.word	0x00000680
        /*04f0*/ 	.word	0x000000ff
        /*04f4*/ 	.word	0x00000108
        /*04f8*/ 	.short	0x0100
        /*04fa*/ 	.byte	0x08
	.zero		1


	//   ....[67]....
        /*04fc*/ 	.word	0x00000690
        /*0500*/ 	.word	0x000000ff
        /*0504*/ 	.word	0x000002c8
        /*0508*/ 	.short	0x0100
        /*050a*/ 	.byte	0x08
	.zero		1


	//   ....[68]....
        /*050c*/ 	.word	0x000006a0
        /*0510*/ 	.word	0x000000ff
        /*0514*/ 	.word	0x00000110
        /*0518*/ 	.short	0x0100
        /*051a*/ 	.byte	0x08
	.zero		1


	//   ....[69]....
        /*051c*/ 	.word	0x000006b0
        /*0520*/ 	.word	0x000000ff
        /*0524*/ 	.word	0x000002d0
        /*0528*/ 	.short	0x0100
        /*052a*/ 	.byte	0x08
	.zero		1


	//   ....[70]....
        /*052c*/ 	.word	0x000006c0
        /*0530*/ 	.word	0x000000ff
        /*0534*/ 	.word	0x00000118
        /*0538*/ 	.short	0x0100
        /*053a*/ 	.byte	0x08
	.zero		1


	//   ....[71]....
        /*053c*/ 	.word	0x000006d0
        /*0540*/ 	.word	0x000000ff
        /*0544*/ 	.word	0x000002d8
        /*0548*/ 	.short	0x0100
        /*054a*/ 	.byte	0x08
	.zero		1


	//   ....[72]....
        /*054c*/ 	.word	0x000006e0
        /*0550*/ 	.word	0x000000ff
        /*0554*/ 	.word	0x00000120
        /*0558*/ 	.short	0x0100
        /*055a*/ 	.byte	0x08
	.zero		1


	//   ....[73]....
        /*055c*/ 	.word	0x000006f0
        /*0560*/ 	.word	0x000000ff
        /*0564*/ 	.word	0x000002e0
        /*0568*/ 	.short	0x0100
        /*056a*/ 	.byte	0x08
	.zero		1


	//   ....[74]....
        /*056c*/ 	.word	0x00000700
        /*0570*/ 	.word	0x000000ff
        /*0574*/ 	.word	0x00000128
        /*0578*/ 	.short	0x0100
        /*057a*/ 	.byte	0x08
	.zero		1


	//   ....[75]....
        /*057c*/ 	.word	0x00000710
        /*0580*/ 	.word	0x000000ff
        /*0584*/ 	.word	0x000002e8
        /*0588*/ 	.short	0x0100
        /*058a*/ 	.byte	0x08
	.zero		1


	//   ....[76]....
        /*058c*/ 	.word	0x00000720
        /*0590*/ 	.word	0x000000ff
        /*0594*/ 	.word	0x00000130
        /*0598*/ 	.short	0x0100
        /*059a*/ 	.byte	0x08
	.zero		1


	//   ....[77]....
        /*059c*/ 	.word	0x00000730
        /*05a0*/ 	.word	0x000000ff
        /*05a4*/ 	.word	0x000002f0
        /*05a8*/ 	.short	0x0100
        /*05aa*/ 	.byte	0x08
	.zero		1


	//   ....[78]....
        /*05ac*/ 	.word	0x00000740
        /*05b0*/ 	.word	0x000000ff
        /*05b4*/ 	.word	0x00000138
        /*05b8*/ 	.short	0x0100
        /*05ba*/ 	.byte	0x08
	.zero		1


	//   ....[79]....
        /*05bc*/ 	.word	0x00000750
        /*05c0*/ 	.word	0x000000ff
        /*05c4*/ 	.word	0x000002f8
        /*05c8*/ 	.short	0x0100
        /*05ca*/ 	.byte	0x08
	.zero		1


	//   ....[80]....
        /*05cc*/ 	.word	0x00000760
        /*05d0*/ 	.word	0x000000ff
        /*05d4*/ 	.word	0x00000140
        /*05d8*/ 	.short	0x0100
        /*05da*/ 	.byte	0x08
	.zero		1


	//   ....[81]....
        /*05dc*/ 	.word	0x00000770
        /*05e0*/ 	.word	0x000000ff
        /*05e4*/ 	.word	0x00000300
        /*05e8*/ 	.short	0x0100
        /*05ea*/ 	.byte	0x08
	.zero		1


	//   ....[82]....
        /*05ec*/ 	.word	0x00000780
        /*05f0*/ 	.word	0x000000ff
        /*05f4*/ 	.word	0x00000148
        /*05f8*/ 	.short	0x0100
        /*05fa*/ 	.byte	0x08
	.zero		1


	//   ....[83]....
        /*05fc*/ 	.word	0x00000790
        /*0600*/ 	.word	0x000000ff
        /*0604*/ 	.word	0x00000308
        /*0608*/ 	.short	0x0100
        /*060a*/ 	.byte	0x08
	.zero		1


	//   ....[84]....
        /*060c*/ 	.word	0x000007a0
        /*0610*/ 	.word	0x000000ff
        /*0614*/ 	.word	0x00000150
        /*0618*/ 	.short	0x0100
        /*061a*/ 	.byte	0x08
	.zero		1


	//   ....[85]....
        /*061c*/ 	.word	0x000007b0
        /*0620*/ 	.word	0x000000ff
        /*0624*/ 	.word	0x00000310
        /*0628*/ 	.short	0x0100
        /*062a*/ 	.byte	0x08
	.zero		1


	//   ....[86]....
        /*062c*/ 	.word	0x000007c0
        /*0630*/ 	.word	0x000000ff
        /*0634*/ 	.word	0x00000158
        /*0638*/ 	.short	0x0100
        /*063a*/ 	.byte	0x08
	.zero		1


	//   ....[87]....
        /*063c*/ 	.word	0x000007d0
        /*0640*/ 	.word	0x000000ff
        /*0644*/ 	.word	0x00000318
        /*0648*/ 	.short	0x0100
        /*064a*/ 	.byte	0x08
	.zero		1


	//   ....[88]....
        /*064c*/ 	.word	0x000007e0
        /*0650*/ 	.word	0x000000ff
        /*0654*/ 	.word	0x00000160
        /*0658*/ 	.short	0x0100
        /*065a*/ 	.byte	0x08
	.zero		1


	//   ....[89]....
        /*065c*/ 	.word	0x000007f0
        /*0660*/ 	.word	0x000000ff
        /*0664*/ 	.word	0x00000320
        /*0668*/ 	.short	0x0100
        /*066a*/ 	.byte	0x08
	.zero		1


	//   ....[90]....
        /*066c*/ 	.word	0x00000800
        /*0670*/ 	.word	0x000000ff
        /*0674*/ 	.word	0x00000168
        /*0678*/ 	.short	0x0100
        /*067a*/ 	.byte	0x08
	.zero		1


	//   ....[91]....
        /*067c*/ 	.word	0x00000810
        /*0680*/ 	.word	0x000000ff
        /*0684*/ 	.word	0x00000328
        /*0688*/ 	.short	0x0100
        /*068a*/ 	.byte	0x08
	.zero		1


	//   ....[92]....
        /*068c*/ 	.word	0x00000820
        /*0690*/ 	.word	0x000000ff
        /*0694*/ 	.word	0x00000170
        /*0698*/ 	.short	0x0100
        /*069a*/ 	.byte	0x08
	.zero		1


	//   ....[93]....
        /*069c*/ 	.word	0x00000830
        /*06a0*/ 	.word	0x000000ff
        /*06a4*/ 	.word	0x00000330
        /*06a8*/ 	.short	0x0100
        /*06aa*/ 	.byte	0x08
	.zero		1


	//   ....[94]....
        /*06ac*/ 	.word	0x00000840
        /*06b0*/ 	.word	0x000000ff
        /*06b4*/ 	.word	0x00000178
        /*06b8*/ 	.short	0x0100
        /*06ba*/ 	.byte	0x08
	.zero		1


	//   ....[95]....
        /*06bc*/ 	.word	0x00000850
        /*06c0*/ 	.word	0x000000ff
        /*06c4*/ 	.word	0x00000338
        /*06c8*/ 	.short	0x0100
        /*06ca*/ 	.byte	0x08
	.zero		1


	//   ....[96]....
        /*06cc*/ 	.word	0x00000860
        /*06d0*/ 	.word	0x000000ff
        /*06d4*/ 	.word	0x00000180
        /*06d8*/ 	.short	0x0100
        /*06da*/ 	.byte	0x08
	.zero		1


	//   ....[97]....
        /*06dc*/ 	.word	0x00000870
        /*06e0*/ 	.word	0x000000ff
        /*06e4*/ 	.word	0x00000340
        /*06e8*/ 	.short	0x0100
        /*06ea*/ 	.byte	0x08
	.zero		1


	//   ....[98]....
        /*06ec*/ 	.word	0x00000880
        /*06f0*/ 	.word	0x000000ff
        /*06f4*/ 	.word	0x00000188
        /*06f8*/ 	.short	0x0100
        /*06fa*/ 	.byte	0x08
	.zero		1


	//   ....[99]....
        /*06fc*/ 	.word	0x00000890
        /*0700*/ 	.word	0x000000ff
        /*0704*/ 	.word	0x00000348
        /*0708*/ 	.short	0x0100
        /*070a*/ 	.byte	0x08
	.zero		1


	//   ....[100]....
        /*070c*/ 	.word	0x000008a0
        /*0710*/ 	.word	0x000000ff
        /*0714*/ 	.word	0x00000190
        /*0718*/ 	.short	0x0100
        /*071a*/ 	.byte	0x08
	.zero		1


	//   ....[101]....
        /*071c*/ 	.word	0x000008b0
        /*0720*/ 	.word	0x000000ff
        /*0724*/ 	.word	0x00000350
        /*0728*/ 	.short	0x0100
        /*072a*/ 	.byte	0x08
	.zero		1


	//   ....[102]....
        /*072c*/ 	.word	0x000008c0
        /*0730*/ 	.word	0x000000ff
        /*0734*/ 	.word	0x00000198
        /*0738*/ 	.short	0x0100
        /*073a*/ 	.byte	0x08
	.zero		1


	//   ....[103]....
        /*073c*/ 	.word	0x000008d0
        /*0740*/ 	.word	0x000000ff
        /*0744*/ 	.word	0x00000358
        /*0748*/ 	.short	0x0100
        /*074a*/ 	.byte	0x08
	.zero		1


	//   ....[104]....
        /*074c*/ 	.word	0x000008e0
        /*0750*/ 	.word	0x000000ff
        /*0754*/ 	.word	0x000001a0
        /*0758*/ 	.short	0x0100
        /*075a*/ 	.byte	0x08
	.zero		1


	//   ....[105]....
        /*075c*/ 	.word	0x000008f0
        /*0760*/ 	.word	0x000000ff
        /*0764*/ 	.word	0x00000360
        /*0768*/ 	.short	0x0100
        /*076a*/ 	.byte	0x08
	.zero		1


	//   ....[106]....
        /*076c*/ 	.word	0x00000900
        /*0770*/ 	.word	0x000000ff
        /*0774*/ 	.word	0x000001a8
        /*0778*/ 	.short	0x0100
        /*077a*/ 	.byte	0x08
	.zero		1


	//   ....[107]....
        /*077c*/ 	.word	0x00000910
        /*0780*/ 	.word	0x000000ff
        /*0784*/ 	.word	0x00000368
        /*0788*/ 	.short	0x0100
        /*078a*/ 	.byte	0x08
	.zero		1


	//   ....[108]....
        /*078c*/ 	.word	0x00000920
        /*0790*/ 	.word	0x000000ff
        /*0794*/ 	.word	0x000001b0
        /*0798*/ 	.short	0x0100
        /*079a*/ 	.byte	0x08
	.zero		1


	//   ....[109]....
        /*079c*/ 	.word	0x00000930
        /*07a0*/ 	.word	0x000000ff
        /*07a4*/ 	.word	0x00000370
        /*07a8*/ 	.short	0x0100
        /*07aa*/ 	.byte	0x08
	.zero		1


	//   ....[110]....
        /*07ac*/ 	.word	0x00000940
        /*07b0*/ 	.word	0x000000ff
        /*07b4*/ 	.word	0x000001b8
        /*07b8*/ 	.short	0x0100
        /*07ba*/ 	.byte	0x08
	.zero		1


	//   ....[111]....
        /*07bc*/ 	.word	0x00000950
        /*07c0*/ 	.word	0x000000ff
        /*07c4*/ 	.word	0x00000378
        /*07c8*/ 	.short	0x0100
        /*07ca*/ 	.byte	0x08
	.zero		1


	//   ....[112]....
        /*07cc*/ 	.word	0x00000eb0
        /*07d0*/ 	.word	0x000000ff
        /*07d4*/ 	.word	0x000003b0
        /*07d8*/ 	.short	0x0100
        /*07da*/ 	.byte	0x08
	.zero		1


	//   ....[113]....
        /*07dc*/ 	.word	0x00000f40
        /*07e0*/ 	.word	0x000000ff
        /*07e4*/ 	.word	0x000003b8
        /*07e8*/ 	.short	0x0100
        /*07ea*/ 	.byte	0x08
	.zero		1


	//   ....[114]....
        /*07ec*/ 	.word	0x00000f90
        /*07f0*/ 	.word	0x000000ff
        /*07f4*/ 	.word	0x00000390
        /*07f8*/ 	.short	0x0100
        /*07fa*/ 	.byte	0x09
	.zero		1


	//   ....[115]....
        /*07fc*/ 	.word	0x00000fa0
        /*0800*/ 	.word	0x000000ff
        /*0804*/ 	.word	0x00000398
        /*0808*/ 	.short	0x0100
        /*080a*/ 	.byte	0x09
	.zero		1


	//   ....[116]....
        /*080c*/ 	.word	0x00000fb0
        /*0810*/ 	.word	0x000000ff
        /*0814*/ 	.word	0x000003a0
        /*0818*/ 	.short	0x0100
        /*081a*/ 	.byte	0x09
	.zero		1


	//   ....[117]....
        /*081c*/ 	.word	0x00000fc0
        /*0820*/ 	.word	0x000000ff
        /*0824*/ 	.word	0x000003a8
        /*0828*/ 	.short	0x0100
        /*082a*/ 	.byte	0x09
	.zero		1


	//   ....[118]....
        /*082c*/ 	.word	0x00001eb0
        /*0830*/ 	.word	0x000000ff
        /*0834*/ 	.word	0xfffffff8
        /*0838*/ 	.short	0x010a
        /*083a*/ 	.byte	0x2b
	.zero		1


	//   ....[119]....
        /*083c*/ 	.word	0x00002070
        /*0840*/ 	.word	0x00000003
        /*0844*/ 	.word	0x00000000
        /*0848*/ 	.short	0x010a
        /*084a*/ 	.byte	0x3f
	.zero		1


	//   ....[120]....
        /*084c*/ 	.word	0x000020b0
        /*0850*/ 	.word	0x00000003
        /*0854*/ 	.word	0x00000000
        /*0858*/ 	.short	0x010a
        /*085a*/ 	.byte	0x3f
	.zero		1


	//   ....[121]....
        /*085c*/ 	.word	0x00002240
        /*0860*/ 	.word	0x000000ff
        /*0864*/ 	.word	0x00000000
        /*0868*/ 	.short	0x010a
        /*086a*/ 	.byte	0x04
	.zero		1


	//   ....[122]....
        /*086c*/ 	.word	0x00002280
        /*0870*/ 	.word	0x000000ff
        /*0874*/ 	.word	0x00000000
        /*0878*/ 	.short	0x010a
        /*087a*/ 	.byte	0x04
	.zero		1


	//   ....[123]....
        /*087c*/ 	.word	0x00002370
        /*0880*/ 	.word	0x00000005
        /*0884*/ 	.word	0x00000000
        /*0888*/ 	.short	0x0101
        /*088a*/ 	.byte	0x3f
	.zero		1


	//   ....[124]....
        /*088c*/ 	.word	0x00002480
        /*0890*/ 	.word	0x00000003
        /*0894*/ 	.word	0x00000000
        /*0898*/ 	.short	0x0101
        /*089a*/ 	.byte	0x2f
	.zero		1


	//   ....[125]....
        /*089c*/ 	.word	0x00002580
        /*08a0*/ 	.word	0x00000003
        /*08a4*/ 	.word	0x00000000
        /*08a8*/ 	.short	0x0101
        /*08aa*/ 	.byte	0x3f
	.zero		1


	//   ....[126]....
        /*08ac*/ 	.word	0x00002600
        /*08b0*/ 	.word	0x000000ff
        /*08b4*/ 	.word	0x00000008
        /*08b8*/ 	.short	0x010a
        /*08ba*/ 	.byte	0x2b
	.zero		1


	//   ....[127]....
        /*08bc*/ 	.word	0x00004410
        /*08c0*/ 	.word	0x00000000
        /*08c4*/ 	.word	0x00000000
        /*08c8*/ 	.short	0x0101
        /*08ca*/ 	.byte	0x2f
	.zero		1


	//   ....[128]....
        /*08cc*/ 	.word	0x00004e40
        /*08d0*/ 	.word	0x0000000b
        /*08d4*/ 	.word	0x000001c0
        /*08d8*/ 	.short	0x010a
        /*08da*/ 	.byte	0x3f
	.zero		1


	//   ....[129]....
        /*08dc*/ 	.word	0x00005220
        /*08e0*/ 	.word	0x00000004
        /*08e4*/ 	.word	0x000003b8
        /*08e8*/ 	.short	0x0101
        /*08ea*/ 	.byte	0x3f
	.zero		1


	//   ....[130]....
        /*08ec*/ 	.word	0x00005940
        /*08f0*/ 	.word	0x00000007
        /*08f4*/ 	.word	0x00000000
        /*08f8*/ 	.short	0x010a
        /*08fa*/ 	.byte	0x3f
	.zero		1


	//   ....[131]....
        /*08fc*/ 	.word	0x000059c0
        /*0900*/ 	.word	0x00000006
        /*0904*/ 	.word	0x00000000
        /*0908*/ 	.short	0x010a
        /*090a*/ 	.byte	0x3f
	.zero		1


	//   ....[132]....
        /*090c*/ 	.word	0x00005a50
        /*0910*/ 	.word	0x00000007
        /*0914*/ 	.word	0x00000000
        /*0918*/ 	.short	0x010a
        /*091a*/ 	.byte	0x3f
	.zero		1


	//   ....[133]....
        /*091c*/ 	.word	0x00005ae0
        /*0920*/ 	.word	0x00000006
        /*0924*/ 	.word	0x00000000
        /*0928*/ 	.short	0x010a
        /*092a*/ 	.byte	0x3f
	.zero		1


	//   ....[134]....
        /*092c*/ 	.word	0x00005b70
        /*0930*/ 	.word	0x00000007
        /*0934*/ 	.word	0x00000000
        /*0938*/ 	.short	0x010a
        /*093a*/ 	.byte	0x3f
	.zero		1


	//   ....[135]....
        /*093c*/ 	.word	0x00005c00
        /*0940*/ 	.word	0x00000006
        /*0944*/ 	.word	0x00000000
        /*0948*/ 	.short	0x010a
        /*094a*/ 	.byte	0x3f
	.zero		1


	//   ....[136]....
        /*094c*/ 	.word	0x00005c90
        /*0950*/ 	.word	0x00000007
        /*0954*/ 	.word	0x00000000
        /*0958*/ 	.short	0x010a
        /*095a*/ 	.byte	0x3f
	.zero		1


	//   ....[137]....
        /*095c*/ 	.word	0x00005d20
        /*0960*/ 	.word	0x00000006
        /*0964*/ 	.word	0x00000000
        /*0968*/ 	.short	0x010a
        /*096a*/ 	.byte	0x3f
	.zero		1


	//   ....[138]....
        /*096c*/ 	.word	0x00005db0
        /*0970*/ 	.word	0x00000007
        /*0974*/ 	.word	0x00000000
        /*0978*/ 	.short	0x010a
        /*097a*/ 	.byte	0x3f
	.zero		1


	//   ....[139]....
        /*097c*/ 	.word	0x00005e40
        /*0980*/ 	.word	0x00000006
        /*0984*/ 	.word	0x00000000
        /*0988*/ 	.short	0x010a
        /*098a*/ 	.byte	0x3f
	.zero		1


	//   ....[140]....
        /*098c*/ 	.word	0x00005ed0
        /*0990*/ 	.word	0x00000007
        /*0994*/ 	.word	0x00000000
        /*0998*/ 	.short	0x010a
        /*099a*/ 	.byte	0x3f
	.zero		1


	//   ....[141]....
        /*099c*/ 	.word	0x00005f60
        /*09a0*/ 	.word	0x00000006
        /*09a4*/ 	.word	0x00000000
        /*09a8*/ 	.short	0x010a
        /*09aa*/ 	.byte	0x3f
	.zero		1


	//   ....[142]....
        /*09ac*/ 	.word	0x00005ff0
        /*09b0*/ 	.word	0x00000007
        /*09b4*/ 	.word	0x00000000
        /*09b8*/ 	.short	0x010a
        /*09ba*/ 	.byte	0x3f
	.zero		1


	//   ....[143]....
        /*09bc*/ 	.word	0x00006080
        /*09c0*/ 	.word	0x00000006
        /*09c4*/ 	.word	0x00000000
        /*09c8*/ 	.short	0x010a
        /*09ca*/ 	.byte	0x3f
	.zero		1


	//   ....[144]....
        /*09cc*/ 	.word	0x00006110
        /*09d0*/ 	.word	0x00000007
        /*09d4*/ 	.word	0x00000000
        /*09d8*/ 	.short	0x010a
        /*09da*/ 	.byte	0x3f
	.zero		1


	//   ....[145]....
        /*09dc*/ 	.word	0x000061a0
        /*09e0*/ 	.word	0x00000006
        /*09e4*/ 	.word	0x00000000
        /*09e8*/ 	.short	0x010a
        /*09ea*/ 	.byte	0x3f
	.zero		1


	//   ....[146]....
        /*09ec*/ 	.word	0x00006230
        /*09f0*/ 	.word	0x00000007
        /*09f4*/ 	.word	0x00000000
        /*09f8*/ 	.short	0x010a
        /*09fa*/ 	.byte	0x3f
	.zero		1


	//   ....[147]....
        /*09fc*/ 	.word	0x000062c0
        /*0a00*/ 	.word	0x00000006
        /*0a04*/ 	.word	0x00000000
        /*0a08*/ 	.short	0x010a
        /*0a0a*/ 	.byte	0x3f
	.zero		1


	//   ....[148]....
        /*0a0c*/ 	.word	0x00006350
        /*0a10*/ 	.word	0x00000007
        /*0a14*/ 	.word	0x00000000
        /*0a18*/ 	.short	0x010a
        /*0a1a*/ 	.byte	0x3f
	.zero		1


	//   ....[149]....
        /*0a1c*/ 	.word	0x000063e0
        /*0a20*/ 	.word	0x00000006
        /*0a24*/ 	.word	0x00000000
        /*0a28*/ 	.short	0x010a
        /*0a2a*/ 	.byte	0x3f
	.zero		1


	//   ....[150]....
        /*0a2c*/ 	.word	0x00006470
        /*0a30*/ 	.word	0x00000007
        /*0a34*/ 	.word	0x00000000
        /*0a38*/ 	.short	0x010a
        /*0a3a*/ 	.byte	0x3f
	.zero		1


	//   ....[151]....
        /*0a3c*/ 	.word	0x00006500
        /*0a40*/ 	.word	0x00000006
        /*0a44*/ 	.word	0x00000000
        /*0a48*/ 	.short	0x010a
        /*0a4a*/ 	.byte	0x3f
	.zero		1


	//   ....[152]....
        /*0a4c*/ 	.word	0x00006590
        /*0a50*/ 	.word	0x00000007
        /*0a54*/ 	.word	0x00000000
        /*0a58*/ 	.short	0x010a
        /*0a5a*/ 	.byte	0x3f
	.zero		1


	//   ....[153]....
        /*0a5c*/ 	.word	0x00006620
        /*0a60*/ 	.word	0x00000006
        /*0a64*/ 	.word	0x00000000
        /*0a68*/ 	.short	0x010a
        /*0a6a*/ 	.byte	0x3f
	.zero		1


	//   ....[154]....
        /*0a6c*/ 	.word	0x000066b0
        /*0a70*/ 	.word	0x00000007
        /*0a74*/ 	.word	0x00000000
        /*0a78*/ 	.short	0x010a
        /*0a7a*/ 	.byte	0x3f
	.zero		1


	//   ....[155]....
        /*0a7c*/ 	.word	0x00006740
        /*0a80*/ 	.word	0x00000006
        /*0a84*/ 	.word	0x00000000
        /*0a88*/ 	.short	0x010a
        /*0a8a*/ 	.byte	0x3f
	.zero		1


	//   ....[156]....
        /*0a8c*/ 	.word	0x000067d0
        /*0a90*/ 	.word	0x00000007
        /*0a94*/ 	.word	0x00000000
        /*0a98*/ 	.short	0x010a
        /*0a9a*/ 	.byte	0x3f
	.zero		1


	//   ....[157]....
        /*0a9c*/ 	.word	0x00006860
        /*0aa0*/ 	.word	0x00000006
        /*0aa4*/ 	.word	0x00000000
        /*0aa8*/ 	.short	0x010a
        /*0aaa*/ 	.byte	0x3f
	.zero		1


	//   ....[158]....
        /*0aac*/ 	.word	0x000068f0
        /*0ab0*/ 	.word	0x00000007
        /*0ab4*/ 	.word	0x00000000
        /*0ab8*/ 	.short	0x010a
        /*0aba*/ 	.byte	0x3f
	.zero		1


	//   ....[159]....
        /*0abc*/ 	.word	0x00006980
        /*0ac0*/ 	.word	0x00000006
        /*0ac4*/ 	.word	0x00000000
        /*0ac8*/ 	.short	0x010a
        /*0aca*/ 	.byte	0x3f
	.zero		1


	//   ....[160]....
        /*0acc*/ 	.word	0x00006a10
        /*0ad0*/ 	.word	0x00000007
        /*0ad4*/ 	.word	0x00000000
        /*0ad8*/ 	.short	0x010a
        /*0ada*/ 	.byte	0x3f
	.zero		1


	//   ....[161]....
        /*0adc*/ 	.word	0x00006aa0
        /*0ae0*/ 	.word	0x00000006
        /*0ae4*/ 	.word	0x00000000
        /*0ae8*/ 	.short	0x010a
        /*0aea*/ 	.byte	0x3f
	.zero		1


	//   ....[162]....
        /*0aec*/ 	.word	0x00006b30
        /*0af0*/ 	.word	0x00000007
        /*0af4*/ 	.word	0x00000000
        /*0af8*/ 	.short	0x010a
        /*0afa*/ 	.byte	0x3f
	.zero		1


	//   ....[163]....
        /*0afc*/ 	.word	0x00006bc0
        /*0b00*/ 	.word	0x00000006
        /*0b04*/ 	.word	0x00000000
        /*0b08*/ 	.short	0x010a
        /*0b0a*/ 	.byte	0x3f
	.zero		1


	//   ....[164]....
        /*0b0c*/ 	.word	0x00006c50
        /*0b10*/ 	.word	0x00000007
        /*0b14*/ 	.word	0x00000000
        /*0b18*/ 	.short	0x010a
        /*0b1a*/ 	.byte	0x3f
	.zero		1


	//   ....[165]....
        /*0b1c*/ 	.word	0x00006ce0
        /*0b20*/ 	.word	0x00000006
        /*0b24*/ 	.word	0x00000000
        /*0b28*/ 	.short	0x010a
        /*0b2a*/ 	.byte	0x3f
	.zero		1


	//   ....[166]....
        /*0b2c*/ 	.word	0x00006d70
        /*0b30*/ 	.word	0x00000007
        /*0b34*/ 	.word	0x00000000
        /*0b38*/ 	.short	0x010a
        /*0b3a*/ 	.byte	0x3f
	.zero		1


	//   ....[167]....
        /*0b3c*/ 	.word	0x00006e00
        /*0b40*/ 	.word	0x00000006
        /*0b44*/ 	.word	0x00000000
        /*0b48*/ 	.short	0x010a
        /*0b4a*/ 	.byte	0x3f
	.zero		1


	//   ....[168]....
        /*0b4c*/ 	.word	0x00006e90
        /*0b50*/ 	.word	0x00000007
        /*0b54*/ 	.word	0x00000000
        /*0b58*/ 	.short	0x010a
        /*0b5a*/ 	.byte	0x3f
	.zero		1


	//   ....[169]....
        /*0b5c*/ 	.word	0x00006f20
        /*0b60*/ 	.word	0x00000006
        /*0b64*/ 	.word	0x00000000
        /*0b68*/ 	.short	0x010a
        /*0b6a*/ 	.byte	0x3f
	.zero		1


	//   ....[170]....
        /*0b6c*/ 	.word	0x00006fb0
        /*0b70*/ 	.word	0x00000007
        /*0b74*/ 	.word	0x00000000
        /*0b78*/ 	.short	0x010a
        /*0b7a*/ 	.byte	0x3f
	.zero		1


	//   ....[171]....
        /*0b7c*/ 	.word	0x00007040
        /*0b80*/ 	.word	0x00000006
        /*0b84*/ 	.word	0x00000000
        /*0b88*/ 	.short	0x010a
        /*0b8a*/ 	.byte	0x3f
	.zero		1


	//   ....[172]....
        /*0b8c*/ 	.word	0x000070d0
        /*0b90*/ 	.word	0x00000007
        /*0b94*/ 	.word	0x00000000
        /*0b98*/ 	.short	0x010a
        /*0b9a*/ 	.byte	0x3f
	.zero		1


	//   ....[173]....
        /*0b9c*/ 	.word	0x00007160
        /*0ba0*/ 	.word	0x00000006
        /*0ba4*/ 	.word	0x00000000
        /*0ba8*/ 	.short	0x010a
        /*0baa*/ 	.byte	0x3f
	.zero		1


	//   ....[174]....
        /*0bac*/ 	.word	0x000071f0
        /*0bb0*/ 	.word	0x00000007
        /*0bb4*/ 	.word	0x00000000
        /*0bb8*/ 	.short	0x010a
        /*0bba*/ 	.byte	0x3f
	.zero		1


	//   ....[175]....
        /*0bbc*/ 	.word	0x00007280
        /*0bc0*/ 	.word	0x00000006
        /*0bc4*/ 	.word	0x00000000
        /*0bc8*/ 	.short	0x010a
        /*0bca*/ 	.byte	0x3f
	.zero		1


	//   ....[176]....
        /*0bcc*/ 	.word	0x00007310
        /*0bd0*/ 	.word	0x00000007
        /*0bd4*/ 	.word	0x00000000
        /*0bd8*/ 	.short	0x010a
        /*0bda*/ 	.byte	0x3f
	.zero		1


	//   ....[177]....
        /*0bdc*/ 	.word	0x000073a0
        /*0be0*/ 	.word	0x00000006
        /*0be4*/ 	.word	0x00000000
        /*0be8*/ 	.short	0x010a
        /*0bea*/ 	.byte	0x3f
	.zero		1


	//   ....[178]....
        /*0bec*/ 	.word	0x00007430
        /*0bf0*/ 	.word	0x00000007
        /*0bf4*/ 	.word	0x00000000
        /*0bf8*/ 	.short	0x010a
        /*0bfa*/ 	.byte	0x3f
	.zero		1


	//   ....[179]....
        /*0bfc*/ 	.word	0x000074c0
        /*0c00*/ 	.word	0x00000006
        /*0c04*/ 	.word	0x00000000
        /*0c08*/ 	.short	0x010a
        /*0c0a*/ 	.byte	0x3f
	.zero		1


	//   ....[180]....
        /*0c0c*/ 	.word	0x00007550
        /*0c10*/ 	.word	0x00000007
        /*0c14*/ 	.word	0x00000000
        /*0c18*/ 	.short	0x010a
        /*0c1a*/ 	.byte	0x3f
	.zero		1


	//   ....[181]....
        /*0c1c*/ 	.word	0x000075e0
        /*0c20*/ 	.word	0x00000006
        /*0c24*/ 	.word	0x00000000
        /*0c28*/ 	.short	0x010a
        /*0c2a*/ 	.byte	0x3f
	.zero		1


	//   ....[182]....
        /*0c2c*/ 	.word	0x00007670
        /*0c30*/ 	.word	0x00000007
        /*0c34*/ 	.word	0x00000000
        /*0c38*/ 	.short	0x010a
        /*0c3a*/ 	.byte	0x3f
	.zero		1


	//   ....[183]....
        /*0c3c*/ 	.word	0x00007700
        /*0c40*/ 	.word	0x00000006
        /*0c44*/ 	.word	0x00000000
        /*0c48*/ 	.short	0x010a
        /*0c4a*/ 	.byte	0x3f
	.zero		1


	//   ....[184]....
        /*0c4c*/ 	.word	0x00007790
        /*0c50*/ 	.word	0x00000007
        /*0c54*/ 	.word	0x00000000
        /*0c58*/ 	.short	0x010a
        /*0c5a*/ 	.byte	0x3f
	.zero		1


	//   ....[185]....
        /*0c5c*/ 	.word	0x00007820
        /*0c60*/ 	.word	0x00000005
        /*0c64*/ 	.word	0x00000000
        /*0c68*/ 	.short	0x010a
        /*0c6a*/ 	.byte	0x3f
	.zero		1


	//   ....[186]....
        /*0c6c*/ 	.word	0x00007890
        /*0c70*/ 	.word	0x00000003
        /*0c74*/ 	.word	0xfffffff8
        /*0c78*/ 	.short	0x010a
        /*0c7a*/ 	.byte	0x3f
	.zero		1


	//   ....[187]....
        /*0c7c*/ 	.word	0x000078e0
        /*0c80*/ 	.word	0x00000003
        /*0c84*/ 	.word	0x00000000
        /*0c88*/ 	.short	0x010a
        /*0c8a*/ 	.byte	0x3f
	.zero		1


	//   ....[188]....
        /*0c8c*/ 	.word	0x00007940
        /*0c90*/ 	.word	0x00000005
        /*0c94*/ 	.word	0x00000000
        /*0c98*/ 	.short	0x010a
        /*0c9a*/ 	.byte	0x3f
	.zero		1


	//   ....[189]....
        /*0c9c*/ 	.word	0x000079a0
        /*0ca0*/ 	.word	0x00000004
        /*0ca4*/ 	.word	0x00000008
        /*0ca8*/ 	.short	0x010a
        /*0caa*/ 	.byte	0x3f
	.zero		1


	//   ....[190]....
        /*0cac*/ 	.word	0x00007a70
        /*0cb0*/ 	.word	0x0000000b
        /*0cb4*/ 	.word	0x000001c0
        /*0cb8*/ 	.short	0x010a
        /*0cba*/ 	.byte	0x3f
	.zero		1


	//   ....[191]....
        /*0cbc*/ 	.word	0x00007b40
        /*0cc0*/ 	.word	0x00000007
        /*0cc4*/ 	.word	0x00000000
        /*0cc8*/ 	.short	0x010a
        /*0cca*/ 	.byte	0x3f
	.zero		1


	//   ....[192]....
        /*0ccc*/ 	.word	0x00007b90
        /*0cd0*/ 	.word	0x00000006
        /*0cd4*/ 	.word	0x00000000
        /*0cd8*/ 	.short	0x010a
        /*0cda*/ 	.byte	0x3f
	.zero		1


	//   ....[193]....
        /*0cdc*/ 	.word	0x00007be0
        /*0ce0*/ 	.word	0x00000007
        /*0ce4*/ 	.word	0x00000000
        /*0ce8*/ 	.short	0x010a
        /*0cea*/ 	.byte	0x3f
	.zero		1


	//   ....[194]....
        /*0cec*/ 	.word	0x00007c30
        /*0cf0*/ 	.word	0x00000006
        /*0cf4*/ 	.word	0x00000000
        /*0cf8*/ 	.short	0x010a
        /*0cfa*/ 	.byte	0x3f
	.zero		1


	//   ....[195]....
        /*0cfc*/ 	.word	0x00007c80
        /*0d00*/ 	.word	0x00000007
        /*0d04*/ 	.word	0x00000000
        /*0d08*/ 	.short	0x010a
        /*0d0a*/ 	.byte	0x3f
	.zero		1


	//   ....[196]....
        /*0d0c*/ 	.word	0x00007cd0
        /*0d10*/ 	.word	0x00000006
        /*0d14*/ 	.word	0x00000000
        /*0d18*/ 	.short	0x010a
        /*0d1a*/ 	.byte	0x3f
	.zero		1


	//   ....[197]....
        /*0d1c*/ 	.word	0x00007d20
        /*0d20*/ 	.word	0x00000007
        /*0d24*/ 	.word	0x00000000
        /*0d28*/ 	.short	0x010a
        /*0d2a*/ 	.byte	0x3f
	.zero		1


	//   ....[198]....
        /*0d2c*/ 	.word	0x00007d70
        /*0d30*/ 	.word	0x00000006
        /*0d34*/ 	.word	0x00000000
        /*0d38*/ 	.short	0x010a
        /*0d3a*/ 	.byte	0x3f
	.zero		1


	//   ....[199]....
        /*0d3c*/ 	.word	0x00007dc0
        /*0d40*/ 	.word	0x00000007
        /*0d44*/ 	.word	0x00000000
        /*0d48*/ 	.short	0x010a
        /*0d4a*/ 	.byte	0x3f
	.zero		1


	//   ....[200]....
        /*0d4c*/ 	.word	0x00007e10
        /*0d50*/ 	.word	0x00000006
        /*0d54*/ 	.word	0x00000000
        /*0d58*/ 	.short	0x010a
        /*0d5a*/ 	.byte	0x3f
	.zero		1


	//   ....[201]....
        /*0d5c*/ 	.word	0x00007e60
        /*0d60*/ 	.word	0x00000007
        /*0d64*/ 	.word	0x00000000
        /*0d68*/ 	.short	0x010a
        /*0d6a*/ 	.byte	0x3f
	.zero		1


	//   ....[202]....
        /*0d6c*/ 	.word	0x00007eb0
        /*0d70*/ 	.word	0x00000006
        /*0d74*/ 	.word	0x00000000
        /*0d78*/ 	.short	0x010a
        /*0d7a*/ 	.byte	0x3f
	.zero		1


	//   ....[203]....
        /*0d7c*/ 	.word	0x00007f00
        /*0d80*/ 	.word	0x00000007
        /*0d84*/ 	.word	0x00000000
        /*0d88*/ 	.short	0x010a
        /*0d8a*/ 	.byte	0x3f
	.zero		1


	//   ....[204]....
        /*0d8c*/ 	.word	0x00007f50
        /*0d90*/ 	.word	0x00000006
        /*0d94*/ 	.word	0x00000000
        /*0d98*/ 	.short	0x010a
        /*0d9a*/ 	.byte	0x3f
	.zero		1


	//   ....[205]....
        /*0d9c*/ 	.word	0x00007fa0
        /*0da0*/ 	.word	0x00000007
        /*0da4*/ 	.word	0x00000000
        /*0da8*/ 	.short	0x010a
        /*0daa*/ 	.byte	0x3f
	.zero		1


	//   ....[206]....
        /*0dac*/ 	.word	0x00007ff0
        /*0db0*/ 	.word	0x00000006
        /*0db4*/ 	.word	0x00000000
        /*0db8*/ 	.short	0x010a
        /*0dba*/ 	.byte	0x3f
	.zero		1


	//   ....[207]....
        /*0dbc*/ 	.word	0x00008040
        /*0dc0*/ 	.word	0x00000007
        /*0dc4*/ 	.word	0x00000000
        /*0dc8*/ 	.short	0x010a
        /*0dca*/ 	.byte	0x3f
	.zero		1


	//   ....[208]....
        /*0dcc*/ 	.word	0x00008090
        /*0dd0*/ 	.word	0x00000006
        /*0dd4*/ 	.word	0x00000000
        /*0dd8*/ 	.short	0x010a
        /*0dda*/ 	.byte	0x3f
	.zero		1


	//   ....[209]....
        /*0ddc*/ 	.word	0x000080e0
        /*0de0*/ 	.word	0x00000007
        /*0de4*/ 	.word	0x00000000
        /*0de8*/ 	.short	0x010a
        /*0dea*/ 	.byte	0x3f
	.zero		1


	//   ....[210]....
        /*0dec*/ 	.word	0x00008130
        /*0df0*/ 	.word	0x00000006
        /*0df4*/ 	.word	0x00000000
        /*0df8*/ 	.short	0x010a
        /*0dfa*/ 	.byte	0x3f
	.zero		1


	//   ....[211]....
        /*0dfc*/ 	.word	0x00008180
        /*0e00*/ 	.word	0x00000007
        /*0e04*/ 	.word	0x00000000
        /*0e08*/ 	.short	0x010a
        /*0e0a*/ 	.byte	0x3f
	.zero		1


	//   ....[212]....
        /*0e0c*/ 	.word	0x000081d0
        /*0e10*/ 	.word	0x00000006
        /*0e14*/ 	.word	0x00000000
        /*0e18*/ 	.short	0x010a
        /*0e1a*/ 	.byte	0x3f
	.zero		1


	//   ....[213]....
        /*0e1c*/ 	.word	0x00008220
        /*0e20*/ 	.word	0x00000007
        /*0e24*/ 	.word	0x00000000
        /*0e28*/ 	.short	0x010a
        /*0e2a*/ 	.byte	0x3f
	.zero		1


	//   ....[214]....
        /*0e2c*/ 	.word	0x00008270
        /*0e30*/ 	.word	0x00000006
        /*0e34*/ 	.word	0x00000000
        /*0e38*/ 	.short	0x010a
        /*0e3a*/ 	.byte	0x3f
	.zero		1


	//   ....[215]....
        /*0e3c*/ 	.word	0x000082c0
        /*0e40*/ 	.word	0x00000007
        /*0e44*/ 	.word	0x00000000
        /*0e48*/ 	.short	0x010a
        /*0e4a*/ 	.byte	0x3f
	.zero		1


	//   ....[216]....
        /*0e4c*/ 	.word	0x00008310
        /*0e50*/ 	.word	0x00000006
        /*0e54*/ 	.word	0x00000000
        /*0e58*/ 	.short	0x010a
        /*0e5a*/ 	.byte	0x3f
	.zero		1


	//   ....[217]....
        /*0e5c*/ 	.word	0x00008360
        /*0e60*/ 	.word	0x00000007
        /*0e64*/ 	.word	0x00000000
        /*0e68*/ 	.short	0x010a
        /*0e6a*/ 	.byte	0x3f
	.zero		1


	//   ....[218]....
        /*0e6c*/ 	.word	0x000083b0
        /*0e70*/ 	.word	0x00000006
        /*0e74*/ 	.word	0x00000000
        /*0e78*/ 	.short	0x010a
        /*0e7a*/ 	.byte	0x3f
	.zero		1


	//   ....[219]....
        /*0e7c*/ 	.word	0x00008400
        /*0e80*/ 	.word	0x00000007
        /*0e84*/ 	.word	0x00000000
        /*0e88*/ 	.short	0x010a
        /*0e8a*/ 	.byte	0x3f
	.zero		1


	//   ....[220]....
        /*0e8c*/ 	.word	0x00008450
        /*0e90*/ 	.word	0x00000006
        /*0e94*/ 	.word	0x00000000
        /*0e98*/ 	.short	0x010a
        /*0e9a*/ 	.byte	0x3f
	.zero		1


	//   ....[221]....
        /*0e9c*/ 	.word	0x000084a0
        /*0ea0*/ 	.word	0x00000007
        /*0ea4*/ 	.word	0x00000000
        /*0ea8*/ 	.short	0x010a
        /*0eaa*/ 	.byte	0x3f
	.zero		1


	//   ....[222]....
        /*0eac*/ 	.word	0x000084f0
        /*0eb0*/ 	.word	0x00000006
        /*0eb4*/ 	.word	0x00000000
        /*0eb8*/ 	.short	0x010a
        /*0eba*/ 	.byte	0x3f
	.zero		1


	//   ....[223]....
        /*0ebc*/ 	.word	0x00008540
        /*0ec0*/ 	.word	0x00000007
        /*0ec4*/ 	.word	0x00000000
        /*0ec8*/ 	.short	0x010a
        /*0eca*/ 	.byte	0x3f
	.zero		1


	//   ....[224]....
        /*0ecc*/ 	.word	0x00008590
        /*0ed0*/ 	.word	0x00000006
        /*0ed4*/ 	.word	0x00000000
        /*0ed8*/ 	.short	0x010a
        /*0eda*/ 	.byte	0x3f
	.zero		1


	//   ....[225]....
        /*0edc*/ 	.word	0x000085e0
        /*0ee0*/ 	.word	0x00000007
        /*0ee4*/ 	.word	0x00000000
        /*0ee8*/ 	.short	0x010a
        /*0eea*/ 	.byte	0x3f
	.zero		1


	//   ....[226]....
        /*0eec*/ 	.word	0x00008630
        /*0ef0*/ 	.word	0x00000006
        /*0ef4*/ 	.word	0x00000000
        /*0ef8*/ 	.short	0x010a
        /*0efa*/ 	.byte	0x3f
	.zero		1


	//   ....[227]....
        /*0efc*/ 	.word	0x00008680
        /*0f00*/ 	.word	0x00000007
        /*0f04*/ 	.word	0x00000000
        /*0f08*/ 	.short	0x010a
        /*0f0a*/ 	.byte	0x3f
	.zero		1


	//   ....[228]....
        /*0f0c*/ 	.word	0x000086d0
        /*0f10*/ 	.word	0x00000006
        /*0f14*/ 	.word	0x00000000
        /*0f18*/ 	.short	0x010a
        /*0f1a*/ 	.byte	0x3f
	.zero		1


	//   ....[229]....
        /*0f1c*/ 	.word	0x00008720
        /*0f20*/ 	.word	0x00000007
        /*0f24*/ 	.word	0x00000000
        /*0f28*/ 	.short	0x010a
        /*0f2a*/ 	.byte	0x3f
	.zero		1


	//   ....[230]....
        /*0f2c*/ 	.word	0x00008770
        /*0f30*/ 	.word	0x00000006
        /*0f34*/ 	.word	0x00000000
        /*0f38*/ 	.short	0x010a
        /*0f3a*/ 	.byte	0x3f
	.zero		1


	//   ....[231]....
        /*0f3c*/ 	.word	0x000087c0
        /*0f40*/ 	.word	0x00000007
        /*0f44*/ 	.word	0x00000000
        /*0f48*/ 	.short	0x010a
        /*0f4a*/ 	.byte	0x3f
	.zero		1


	//   ....[232]....
        /*0f4c*/ 	.word	0x00008810
        /*0f50*/ 	.word	0x00000006
        /*0f54*/ 	.word	0x00000000
        /*0f58*/ 	.short	0x010a
        /*0f5a*/ 	.byte	0x3f
	.zero		1


	//   ....[233]....
        /*0f5c*/ 	.word	0x00008860
        /*0f60*/ 	.word	0x00000007
        /*0f64*/ 	.word	0x00000000
        /*0f68*/ 	.short	0x010a
        /*0f6a*/ 	.byte	0x3f
	.zero		1


	//   ....[234]....
        /*0f6c*/ 	.word	0x000088b0
        /*0f70*/ 	.word	0x00000006
        /*0f74*/ 	.word	0x00000000
        /*0f78*/ 	.short	0x010a
        /*0f7a*/ 	.byte	0x3f
	.zero		1


	//   ....[235]....
        /*0f7c*/ 	.word	0x00008900
        /*0f80*/ 	.word	0x00000007
        /*0f84*/ 	.word	0x00000000
        /*0f88*/ 	.short	0x010a
        /*0f8a*/ 	.byte	0x3f
	.zero		1


	//   ....[236]....
        /*0f8c*/ 	.word	0x00008950
        /*0f90*/ 	.word	0x00000006
        /*0f94*/ 	.word	0x00000000
        /*0f98*/ 	.short	0x010a
        /*0f9a*/ 	.byte	0x3f
	.zero		1


	//   ....[237]....
        /*0f9c*/ 	.word	0x000089a0
        /*0fa0*/ 	.word	0x00000007
        /*0fa4*/ 	.word	0x00000000
        /*0fa8*/ 	.short	0x010a
        /*0faa*/ 	.byte	0x3f
	.zero		1


	//   ....[238]....
        /*0fac*/ 	.word	0x000089f0
        /*0fb0*/ 	.word	0x00000006
        /*0fb4*/ 	.word	0x00000000
        /*0fb8*/ 	.short	0x010a
        /*0fba*/ 	.byte	0x3f
	.zero		1


	//   ....[239]....
        /*0fbc*/ 	.word	0x00008a40
        /*0fc0*/ 	.word	0x00000007
        /*0fc4*/ 	.word	0x00000000
        /*0fc8*/ 	.short	0x010a
        /*0fca*/ 	.byte	0x3f
	.zero		1


	//   ....[240]....
        /*0fcc*/ 	.word	0x00008a90
        /*0fd0*/ 	.word	0x00000006
        /*0fd4*/ 	.word	0x00000000
        /*0fd8*/ 	.short	0x010a
        /*0fda*/ 	.byte	0x3f
	.zero		1


	//   ....[241]....
        /*0fdc*/ 	.word	0x00008ae0
        /*0fe0*/ 	.word	0x00000007
        /*0fe4*/ 	.word	0x00000000
        /*0fe8*/ 	.short	0x010a
        /*0fea*/ 	.byte	0x3f
	.zero		1


	//   ....[242]....
        /*0fec*/ 	.word	0x00008b30
        /*0ff0*/ 	.word	0x00000006
        /*0ff4*/ 	.word	0x00000000
        /*0ff8*/ 	.short	0x010a
        /*0ffa*/ 	.byte	0x3f
	.zero		1


	//   ....[243]....
        /*0ffc*/ 	.word	0x00008b80
        /*1000*/ 	.word	0x00000007
        /*1004*/ 	.word	0x00000000
        /*1008*/ 	.short	0x010a
        /*100a*/ 	.byte	0x3f
	.zero		1


	//   ....[244]....
        /*100c*/ 	.word	0x00008bd0
        /*1010*/ 	.word	0x00000006
        /*1014*/ 	.word	0x00000000
        /*1018*/ 	.short	0x010a
        /*101a*/ 	.byte	0x3f
	.zero		1


	//   ....[245]....
        /*101c*/ 	.word	0x00008c20
        /*1020*/ 	.word	0x00000007
        /*1024*/ 	.word	0x00000000
        /*1028*/ 	.short	0x010a
        /*102a*/ 	.byte	0x3f
	.zero		1


	//----- nvinfo : EIATTR_NUM_MBARRIERS
	.align		4
.L_37:
        /*102c*/ 	.byte	0x03, 0x38
        /*102e*/ 	.short	0x0076


	//----- nvinfo : EIATTR_EXIT_INSTR_OFFSETS
	.align		4
        /*1030*/ 	.byte	0x04, 0x1c
        /*1032*/ 	.short	(.L_39 - .L_38)


	//   ....[0]....
.L_38:
        /*1034*/ 	.word	0x00001aa0


	//   ....[1]....
        /*1038*/ 	.word	0x00001b00


	//   ....[2]....
        /*103c*/ 	.word	0x00004a30


	//   ....[3]....
        /*1040*/ 	.word	0x00004a60


	//   ....[4]....
        /*1044*/ 	.word	0x00007870


	//----- nvinfo : EIATTR_MAX_THREADS
	.align		4
.L_39:
        /*1048*/ 	.byte	0x04, 0x05
        /*104a*/ 	.short	(.L_41 - .L_40)
.L_40:
        /*104c*/ 	.word	0x00000180
        /*1050*/ 	.word	0x00000001
        /*1054*/ 	.word	0x00000001


	//----- nvinfo : EIATTR_CRS_STACK_SIZE
	.align		4
.L_41:
        /*1058*/ 	.byte	0x04, 0x1e
        /*105a*/ 	.short	(.L_43 - .L_42)
.L_42:
        /*105c*/ 	.word	0x00000000


	//----- nvinfo : EIATTR_CBANK_PARAM_SIZE
	.align		4
.L_43:
        /*1060*/ 	.byte	0x03, 0x19
        /*1062*/ 	.short	0x0470


	//----- nvinfo : EIATTR_PARAM_CBANK
	.align		4
        /*1064*/ 	.byte	0x04, 0x0a
        /*1066*/ 	.short	(.L_45 - .L_44)
	.align		4
.L_44:
        /*1068*/ 	.word	index@(.nv.constant0._ZN7cutlass13device_kernelINS_4gemm6kernel13GemmUniversalIN4cute5tupleIJiiiiEEENS1_10collective13CollectiveMmaINS1_34MainloopSm90TmaGmmaWarpSpecializedILi56ENS5_IJNS4_1CILi2EEENSA_ILi4EEENSA_ILi1EEEEEENS1_32KernelTmaWarpSpecializedPingpongEEENS5_IJNSA_ILi64EEESH_NSA_ILi32EEEEEEaNS5_IJlSD_lEEEaSK_NS4_8TiledMMAINS4_8MMA_AtomIJNS4_4SM904GMMA26MMA_64x64x32_S32S8S8_SS_TNEEEENS4_6LayoutINS5_IJSD_SD_SD_EEENS5_IJNSA_ILi0EEEST_ST_EEEEENS5_IJNS4_10UnderscoreESW_SW_EEEEENS4_23SM90_TMA_LOAD_MULTICASTENS4_14ComposedLayoutINS4_7SwizzleILi1ELi4ELi3EEENS4_18smem_ptr_flag_bitsILi8EEENSR_INS5_IJNSA_ILi8EEESI_EEENS5_IJSI_SD_EEEEEEEvNS4_8identityESZ_S19_vS1A_EENS_8epilogue10collective6detail29Sm90TmaWarpSpecializedAdapterINS1D_15DefaultEpilogueIaSK_SK_NS1C_6thread17LinearCombinationIaLi1EiiLNS1H_9ScaleType4KindE0ELNS_15FloatRoundStyleE2EaEENS1_15EpilogueDefaultEEEEEvvEEEEvNT_6ParamsE)
        /*106c*/ 	.short	0x0210
        /*106e*/ 	.short	0x0470


	//----- nvinfo : EIATTR_SW_WAR
	.align		4
.L_45:
        /*1070*/ 	.byte	0x04, 0x36
        /*1072*/ 	.short	(.L_47 - .L_46)
.L_46:
        /*1074*/ 	.word	0x00000008
.L_47:


//--------------------- .nv.callgraph             --------------------------
	.section	.nv.callgraph,"",@"SHT_CUDA_CALLGRAPH"
	.align	4
	.sectionentsize	8
	.align		4
        /*0000*/ 	.word	0x00000000
	.align		4
        /*0004*/ 	.word	0xffffffff
	.align		4
        /*0008*/ 	.word	index@(_ZN7cutlass13device_kernelINS_4gemm6kernel13GemmUniversalIN4cute5tupleIJiiiiEEENS1_10collective13CollectiveMmaINS1_34MainloopSm90TmaGmmaWarpSpecializedILi56ENS5_IJNS4_1CILi2EEENSA_ILi4EEENSA_ILi1EEEEEENS1_32KernelTmaWarpSpecializedPingpongEEENS5_IJNSA_ILi64EEESH_NSA_ILi32EEEEEEaNS5_IJlSD_lEEEaSK_NS4_8TiledMMAINS4_8MMA_AtomIJNS4_4SM904GMMA26MMA_64x64x32_S32S8S8_SS_TNEEEENS4_6LayoutINS5_IJSD_SD_SD_EEENS5_IJNSA_ILi0EEEST_ST_EEEEENS5_IJNS4_10UnderscoreESW_SW_EEEEENS4_23SM90_TMA_LOAD_MULTICASTENS4_14ComposedLayoutINS4_7SwizzleILi1ELi4ELi3EEENS4_18smem_ptr_flag_bitsILi8EEENSR_INS5_IJNSA_ILi8EEESI_EEENS5_IJSI_SD_EEEEEEEvNS4_8identityESZ_S19_vS1A_EENS_8epilogue10collective6detail29Sm90TmaWarpSpecializedAdapterINS1D_15DefaultEpilogueIaSK_SK_NS1C_6thread17LinearCombinationIaLi1EiiLNS1H_9ScaleType4KindE0ELNS_15FloatRoundStyleE2EaEENS1_15EpilogueDefaultEEEEEvvEEEEvNT_6ParamsE)
	.align		4
        /*000c*/ 	.word	index@(__assertfail)
	.align		4
        /*0010*/ 	.word	0x00000000
	.align		4
        /*0014*/ 	.word	0xfffffffe
	.align		4
        /*0018*/ 	.word	0x00000000
	.align		4
        /*001c*/ 	.word	0xfffffffd
	.align		4
        /*0020*/ 	.word	0x00000000
	.align		4
        /*0024*/ 	.word	0xfffffffc


//--------------------- .nv.constant4             --------------------------
	.section	.nv.constant4,"a",@progbits
	.align	8
	.align		8
.nv.constant4:
        /*0000*/ 	.dword	__assertfail
	.align		8
        /*0008*/ 	.dword	__unnamed_1
	.align		8
        /*0010*/ 	.dword	_ZN40_INTERNAL_c5696e0d_4_k_cu_852d4085_171484cuda3std3__45__cpo5beginE
	.align		8
        /*0018*/ 	.dword	_ZN40_INTERNAL_c5696e0d_4_k_cu_852d4085_171484cuda3std3__45__cpo3endE
	.align		8
        /*0020*/ 	.dword	_ZN40_INTERNAL_c5696e0d_4_k_cu_852d4085_171484cuda3std3__45__cpo6cbeginE
	.align		8
        /*0028*/ 	.dword	_ZN40_INTERNAL_c5696e0d_4_k_cu_852d4085_171484cuda3std3__45__cpo4cendE
	.align		8
        /*0030*/ 	.dword	_ZN40_INTERNAL_c5696e0d_4_k_cu_852d4085_171484cuda3std3__442_GLOBAL__N__c5696e0d_4_k_cu_852d4085_171486ignoreE
	.align		8
        /*0038*/ 	.dword	_ZN40_INTERNAL_c5696e0d_4_k_cu_852d4085_171484cuda3std3__419piecewise_constructE
	.align		8
        /*0040*/ 	.dword	_ZN40_INTERNAL_c5696e0d_4_k_cu_852d4085_171484cuda3std3__48in_placeE
	.align		8
        /*0048*/ 	.dword	_ZN40_INTERNAL_c5696e0d_4_k_cu_852d4085_171484cuda3std6ranges3__45__cpo4swapE
	.align		8
        /*0050*/ 	.dword	_ZN40_INTERNAL_c5696e0d_4_k_cu_852d4085_171484cuda3std6ranges3__45__cpo9iter_moveE
	.align		8
        /*0058*/ 	.dword	_ZN40_INTERNAL_c5696e0d_4_k_cu_852d4085_171484cute7productE
	.align		8
        /*0060*/ 	.dword	_ZN40_INTERNAL_c5696e0d_4_k_cu_852d4085_171484cute1_E
	.align		8
        /*0068*/ 	.dword	$str$22
	.align		8
        /*0070*/ 	.dword	$str$23


//--------------------- .text._ZN7cutlass13device_kernelINS_4gemm6kernel13GemmUniversalIN4cute5tupleIJiiiiEEENS1_10collective13CollectiveMmaINS1_34MainloopSm90TmaGmmaWarpSpecializedILi56ENS5_IJNS4_1CILi2EEENSA_ILi4EEENSA_ILi1EEEEEENS1_32KernelTmaWarpSpecializedPingpongEEENS5_IJNSA_ILi64EEESH_NSA_ILi32EEEEEEaNS5_IJlSD_lEEEaSK_NS4_8TiledMMAINS4_8MMA_AtomIJNS4_4SM904GMMA26MMA_64x64x32_S32S8S8_SS_TNEEEENS4_6LayoutINS5_IJSD_SD_SD_EEENS5_IJNSA_ILi0EEEST_ST_EEEEENS5_IJNS4_10UnderscoreESW_SW_EEEEENS4_23SM90_TMA_LOAD_MULTICASTENS4_14ComposedLayoutINS4_7SwizzleILi1ELi4ELi3EEENS4_18smem_ptr_flag_bitsILi8EEENSR_INS5_IJNSA_ILi8EEESI_EEENS5_IJSI_SD_EEEEEEEvNS4_8identityESZ_S19_vS1A_EENS_8epilogue10collective6detail29Sm90TmaWarpSpecializedAdapterINS1D_15DefaultEpilogueIaSK_SK_NS1C_6thread17LinearCombinationIaLi1EiiLNS1H_9ScaleType4KindE0ELNS_15FloatRoundStyleE2EaEENS1_15EpilogueDefaultEEEEEvvEEEEvNT_6ParamsE --------------------------
	.section	.text._ZN7cutlass13device_kernelINS_4gemm6kernel13GemmUniversalIN4cute5tupleIJiiiiEEENS1_10collective13CollectiveMmaINS1_34MainloopSm90TmaGmmaWarpSpecializedILi56ENS5_IJNS4_1CILi2EEENSA_ILi4EEENSA_ILi1EEEEEENS1_32KernelTmaWarpSpecializedPingpongEEENS5_IJNSA_ILi64EEESH_NSA_ILi32EEEEEEaNS5_IJlSD_lEEEaSK_NS4_8TiledMMAINS4_8MMA_AtomIJNS4_4SM904GMMA26MMA_64x64x32_S32S8S8_SS_TNEEEENS4_6LayoutINS5_IJSD_SD_SD_EEENS5_IJNSA_ILi0EEEST_ST_EEEEENS5_IJNS4_10UnderscoreESW_SW_EEEEENS4_23SM90_TMA_LOAD_MULTICASTENS4_14ComposedLayoutINS4_7SwizzleILi1ELi4ELi3EEENS4_18smem_ptr_flag_bitsILi8EEENSR_INS5_IJNSA_ILi8EEESI_EEENS5_IJSI_SD_EEEEEEEvNS4_8identityESZ_S19_vS1A_EENS_8epilogue10collective6detail29Sm90TmaWarpSpecializedAdapterINS1D_15DefaultEpilogueIaSK_SK_NS1C_6thread17LinearCombinationIaLi1EiiLNS1H_9ScaleType4KindE0ELNS_15FloatRoundStyleE2EaEENS1_15EpilogueDefaultEEEEEvvEEEEvNT_6ParamsE,"ax",@progbits
	.align	128
.text._ZN7cutlass13device_kernelINS_4gemm6kernel13GemmUniversalIN4cute5tupleIJiiiiEEENS1_10collective13CollectiveMmaINS1_34MainloopSm90TmaGmmaWarpSpecializedILi56ENS5_IJNS4_1CILi2EEENSA_ILi4EEENSA_ILi1EEEEEENS1_32KernelTmaWarpSpecializedPingpongEEENS5_IJNSA_ILi64EEESH_NSA_ILi32EEEEEEaNS5_IJlSD_lEEEaSK_NS4_8TiledMMAINS4_8MMA_AtomIJNS4_4SM904GMMA26MMA_64x64x32_S32S8S8_SS_TNEEEENS4_6LayoutINS5_IJSD_SD_SD_EEENS5_IJNSA_ILi0EEEST_ST_EEEEENS5_IJNS4_10UnderscoreESW_SW_EEEEENS4_23SM90_TMA_LOAD_MULTICASTENS4_14ComposedLayoutINS4_7SwizzleILi1ELi4ELi3EEENS4_18smem_ptr_flag_bitsILi8EEENSR_INS5_IJNSA_ILi8EEESI_EEENS5_IJSI_SD_EEEEEEEvNS4_8identityESZ_S19_vS1A_EENS_8epilogue10collective6detail29Sm90TmaWarpSpecializedAdapterINS1D_15DefaultEpilogueIaSK_SK_NS1C_6thread17LinearCombinationIaLi1EiiLNS1H_9ScaleType4KindE0ELNS_15FloatRoundStyleE2EaEENS1_15EpilogueDefaultEEEEEvvEEEEvNT_6ParamsE:
        .type           _ZN7cutlass13device_kernelINS_4gemm6kernel13GemmUniversalIN4cute5tupleIJiiiiEEENS1_10collective13CollectiveMmaINS1_34MainloopSm90TmaGmmaWarpSpecializedILi56ENS5_IJNS4_1CILi2EEENSA_ILi4EEENSA_ILi1EEEEEENS1_32KernelTmaWarpSpecializedPingpongEEENS5_IJNSA_ILi64EEESH_NSA_ILi32EEEEEEaNS5_IJlSD_lEEEaSK_NS4_8TiledMMAINS4_8MMA_AtomIJNS4_4SM904GMMA26MMA_64x64x32_S32S8S8_SS_TNEEEENS4_6LayoutINS5_IJSD_SD_SD_EEENS5_IJNSA_ILi0EEEST_ST_EEEEENS5_IJNS4_10UnderscoreESW_SW_EEEEENS4_23SM90_TMA_LOAD_MULTICASTENS4_14ComposedLayoutINS4_7SwizzleILi1ELi4ELi3EEENS4_18smem_ptr_flag_bitsILi8EEENSR_INS5_IJNSA_ILi8EEESI_EEENS5_IJSI_SD_EEEEEEEvNS4_8identityESZ_S19_vS1A_EENS_8epilogue10collective6detail29Sm90TmaWarpSpecializedAdapterINS1D_15DefaultEpilogueIaSK_SK_NS1C_6thread17LinearCombinationIaLi1EiiLNS1H_9ScaleType4KindE0ELNS_15FloatRoundStyleE2EaEENS1_15EpilogueDefaultEEEEEvvEEEEvNT_6ParamsE,@function
        .size           _ZN7cutlass13device_kernelINS_4gemm6kernel13GemmUniversalIN4cute5tupleIJiiiiEEENS1_10collective13CollectiveMmaINS1_34MainloopSm90TmaGmmaWarpSpecializedILi56ENS5_IJNS4_1CILi2EEENSA_ILi4EEENSA_ILi1EEEEEENS1_32KernelTmaWarpSpecializedPingpongEEENS5_IJNSA_ILi64EEESH_NSA_ILi32EEEEEEaNS5_IJlSD_lEEEaSK_NS4_8TiledMMAINS4_8MMA_AtomIJNS4_4SM904GMMA26MMA_64x64x32_S32S8S8_SS_TNEEEENS4_6LayoutINS5_IJSD_SD_SD_EEENS5_IJNSA_ILi0EEEST_ST_EEEEENS5_IJNS4_10UnderscoreESW_SW_EEEEENS4_23SM90_TMA_LOAD_MULTICASTENS4_14ComposedLayoutINS4_7SwizzleILi1ELi4ELi3EEENS4_18smem_ptr_flag_bitsILi8EEENSR_INS5_IJNSA_ILi8EEESI_EEENS5_IJSI_SD_EEEEEEEvNS4_8identityESZ_S19_vS1A_EENS_8epilogue10collective6detail29Sm90TmaWarpSpecializedAdapterINS1D_15DefaultEpilogueIaSK_SK_NS1C_6thread17LinearCombinationIaLi1EiiLNS1H_9ScaleType4KindE0ELNS_15FloatRoundStyleE2EaEENS1_15EpilogueDefaultEEEEEvvEEEEvNT_6ParamsE,(.L_x_246 - _ZN7cutlass13device_kernelINS_4gemm6kernel13GemmUniversalIN4cute5tupleIJiiiiEEENS1_10collective13CollectiveMmaINS1_34MainloopSm90TmaGmmaWarpSpecializedILi56ENS5_IJNS4_1CILi2EEENSA_ILi4EEENSA_ILi1EEEEEENS1_32KernelTmaWarpSpecializedPingpongEEENS5_IJNSA_ILi64EEESH_NSA_ILi32EEEEEEaNS5_IJlSD_lEEEaSK_NS4_8TiledMMAINS4_8MMA_AtomIJNS4_4SM904GMMA26MMA_64x64x32_S32S8S8_SS_TNEEEENS4_6LayoutINS5_IJSD_SD_SD_EEENS5_IJNSA_ILi0EEEST_ST_EEEEENS5_IJNS4_10UnderscoreESW_SW_EEEEENS4_23SM90_TMA_LOAD_MULTICASTENS4_14ComposedLayoutINS4_7SwizzleILi1ELi4ELi3EEENS4_18smem_ptr_flag_bitsILi8EEENSR_INS5_IJNSA_ILi8EEESI_EEENS5_IJSI_SD_EEEEEEEvNS4_8identityESZ_S19_vS1A_EENS_8epilogue10collective6detail29Sm90TmaWarpSpecializedAdapterINS1D_15DefaultEpilogueIaSK_SK_NS1C_6thread17LinearCombinationIaLi1EiiLNS1H_9ScaleType4KindE0ELNS_15FloatRoundStyleE2EaEENS1_15EpilogueDefaultEEEEEvvEEEEvNT_6ParamsE)
        .other          _ZN7cutlass13device_kernelINS_4gemm6kernel13GemmUniversalIN4cute5tupleIJiiiiEEENS1_10collective13CollectiveMmaINS1_34MainloopSm90TmaGmmaWarpSpecializedILi56ENS5_IJNS4_1CILi2EEENSA_ILi4EEENSA_ILi1EEEEEENS1_32KernelTmaWarpSpecializedPingpongEEENS5_IJNSA_ILi64EEESH_NSA_ILi32EEEEEEaNS5_IJlSD_lEEEaSK_NS4_8TiledMMAINS4_8MMA_AtomIJNS4_4SM904GMMA26MMA_64x64x32_S32S8S8_SS_TNEEEENS4_6LayoutINS5_IJSD_SD_SD_EEENS5_IJNSA_ILi0EEEST_ST_EEEEENS5_IJNS4_10UnderscoreESW_SW_EEEEENS4_23SM90_TMA_LOAD_MULTICASTENS4_14ComposedLayoutINS4_7SwizzleILi1ELi4ELi3EEENS4_18smem_ptr_flag_bitsILi8EEENSR_INS5_IJNSA_ILi8EEESI_EEENS5_IJSI_SD_EEEEEEEvNS4_8identityESZ_S19_vS1A_EENS_8epilogue10collective6detail29Sm90TmaWarpSpecializedAdapterINS1D_15DefaultEpilogueIaSK_SK_NS1C_6thread17LinearCombinationIaLi1EiiLNS1H_9ScaleType4KindE0ELNS_15FloatRoundStyleE2EaEENS1_15EpilogueDefaultEEEEEvvEEEEvNT_6ParamsE,@"STO_CUDA_ENTRY STV_DEFAULT"
_ZN7cutlass13device_kernelINS_4gemm6kernel13GemmUniversalIN4cute5tupleIJiiiiEEENS1_10collective13CollectiveMmaINS1_34MainloopSm90TmaGmmaWarpSpecializedILi56ENS5_IJNS4_1CILi2EEENSA_ILi4EEENSA_ILi1EEEEEENS1_32KernelTmaWarpSpecializedPingpongEEENS5_IJNSA_ILi64EEESH_NSA_ILi32EEEEEEaNS5_IJlSD_lEEEaSK_NS4_8TiledMMAINS4_8MMA_AtomIJNS4_4SM904GMMA26MMA_64x64x32_S32S8S8_SS_TNEEEENS4_6LayoutINS5_IJSD_SD_SD_EEENS5_IJNSA_ILi0EEEST_ST_EEEEENS5_IJNS4_10UnderscoreESW_SW_EEEEENS4_23SM90_TMA_LOAD_MULTICASTENS4_14ComposedLayoutINS4_7SwizzleILi1ELi4ELi3EEENS4_18smem_ptr_flag_bitsILi8EEENSR_INS5_IJNSA_ILi8EEESI_EEENS5_IJSI_SD_EEEEEEEvNS4_8identityESZ_S19_vS1A_EENS_8epilogue10collective6detail29Sm90TmaWarpSpecializedAdapterINS1D_15DefaultEpilogueIaSK_SK_NS1C_6thread17LinearCombinationIaLi1EiiLNS1H_9ScaleType4KindE0ELNS_15FloatRoundStyleE2EaEENS1_15EpilogueDefaultEEEEEvvEEEEvNT_6ParamsE:
[----:B------:R-:W0:Y:S02]  /*0000*/  LDC R1, c[0x0][0x28] ;  /* 0x00000a00ff017b82 */ /* 0x000e240000000800 */
[----:B0-----:R-:W-:Y:S01]  /*0010*/  VIADD R1, R1, 0xfffffff8 ;  /* 0xfffffff801017836 */ /* 0x001fe20000000000 */
[----:B------:R-:W0:Y:S01]  /*0020*/  S2R R4, SR_TID.X ;  /* 0x0000000000047919 */ /* 0x000e220000002100 */
[----:B------:R-:W-:Y:S01]  /*0030*/  ELECT P0, URZ, PT ;  /* 0x00000000003f782f */ /* 0x000fe20003800000 */
[----:B------:R-:W-:Y:S01]  /*0040*/  BSSY B0, `(.L_x_0) ;  /* 0x000000f000007945 */ /* 0x000fe20003800000 */
[--C-:B0-----:R-:W-:Y:S02]  /*0050*/  SHF.R.U32.HI R0, RZ, 0x5, R4.reuse ;  /* 0x00000005ff007819 */ /* 0x101fe40000011604 */
[----:B------:R-:W-:-:S03]  /*0060*/  SHF.R.U32.HI R7, RZ, 0x7, R4 ;  /* 0x00000007ff077819 */ /* 0x000fc60000011604 */
[----:B------:R-:W0:Y:S04]  /*0070*/  SHFL.IDX PT, R2, R0, RZ, 0x1f ;  /* 0x00001fff00027589 */ /* 0x000e2800000e0000 */
[----:B------:R1:W2:Y:S01]  /*0080*/  SHFL.IDX PT, R10, R7, RZ, 0x1f ;  /* 0x00001fff070a7589 */ /* 0x0002a200000e0000 */
[----:B0-----:R-:W-:-:S13]  /*0090*/  ISETP.NE.OR P0, PT, R2, RZ, !P0 ;  /* 0x000000ff0200720c */ /* 0x001fda0004705670 */
[----:B-12---:R-:W-:Y:S05]  /*00a0*/  @P0 BRA `(.L_x_1) ;  /* 0x0000000000200947 */ /* 0x006fea0003800000 */
[----:B------:R-:W-:Y:S02]  /*00b0*/  ULDC.64 UR4, c[0x0][0x198] ;  /* 0x0000660000047ab9 */ /* 0x000fe40000000a00 */
[----:B------:R-:W-:Y:S02]  /*00c0*/  UIADD3 UR6, UP0, UR4, 0xf0, URZ ;  /* 0x000000f004067890 */ /* 0x000fe4000ff1e03f */
[----:B------:R-:W-:Y:S02]  /*00d0*/  UIADD3 UR4, UP1, UR4, 0x1f0, URZ ;  /* 0x000001f004047890 */ /* 0x000fe4000ff3e03f */
[----:B------:R-:W-:Y:S02]  /*00e0*/  UIADD3.X UR7, URZ, UR5, URZ, UP0, !UPT ;  /* 0x000000053f077290 */ /* 0x000fe400087fe43f */
[----:B------:R-:W-:-:S07]  /*00f0*/  UIADD3.X UR5, URZ, UR5, URZ, UP1, !UPT ;  /* 0x000000053f057290 */ /* 0x000fce0008ffe43f */
[----:B------:R0:W-:Y:S02]  /*0100*/  UTMACCTL.PF [UR6] ;  /* 0x00000000060079b9 */ /* 0x0001e40008040000 */
[----:B------:R0:W-:Y:S02]  /*0110*/  UTMACCTL.PF [UR4] ;  /* 0x00000000040079b9 */ /* 0x0001e40008040000 */
[----:B0-----:R-:W-:Y:S01]  /*0120*/  NOP ;  /* 0x0000000000007918 */ /* 0x001fe20000000000 */
.L_x_1:
[----:B------:R-:W-:Y:S05]  /*0130*/  BSYNC B0 ;  /* 0x0000000000007941 */ /* 0x000fea0003800000 */
.L_x_0:
[----:B------:R-:W0:Y:S02]  /*0140*/  SHFL.IDX PT, R9, R0, RZ, 0x1f ;  /* 0x00001fff00097589 */ /* 0x000e2400000e0000 */
[----:B0-----:R-:W-:-:S13]  /*0150*/  ISETP.NE.AND P0, PT, R9, RZ, PT ;  /* 0x000000ff0900720c */ /* 0x001fda0003f05270 */
[----:B------:R-:W-:Y:S05]  /*0160*/  @P0 BRA `(.L_x_2) ;  /* 0x0000000800040947 */ /* 0x000fea0003800000 */
[----:B------:R-:W-:Y:S01]  /*0170*/  ELECT P0, URZ, PT ;  /* 0x00000000003f782f */ /* 0x000fe20003800000 */
[----:B------:R-:W-:-:S12]  /*0180*/  BSSY B0, `(.L_x_2) ;  /* 0x000007f000007945 */ /* 0x000fd80003800000 */
[----:B------:R-:W-:Y:S05]  /*0190*/  @!P0 BRA `(.L_x_3) ;  /* 0x0000000400f48947 */ /* 0x000fea0003800000 */
[----:B------:R-:W0:Y:S01]  /*01a0*/  S2UR UR8, SR_CgaCtaId ;  /* 0x00000000000879c3 */ /* 0x000e220000008800 */
[----:B------:R-:W-:Y:S01]  /*01b0*/  UMOV UR4, 0x400 ;  /* 0x0000040000047882 */ /* 0x000fe20000000000 */
[----:B------:R-:W-:Y:S01]  /*01c0*/  UMOV UR5, 0x1 ;  /* 0x0000000100057882 */ /* 0x000fe20000000000 */
[----:B------:R-:W-:Y:S02]  /*01d0*/  UMOV UR6, 0x5 ;  /* 0x0000000500067882 */ /* 0x000fe40000000000 */
[----:B------:R-:W-:-:S04]  /*01e0*/  UIADD3 UR6, -UR6, 0x100000, URZ ;  /* 0x0010000006067890 */ /* 0x000fc8000fffe13f */
[----:B------:R-:W-:Y:S02]  /*01f0*/  USHF.L.U32 UR7, UR6, 0xb, URZ ;  /* 0x0000000b06077899 */ /* 0x000fe4000800063f */
[----:B------:R-:W-:Y:S02]  /*0200*/  USHF.L.U32 UR6, UR6, 0x1, URZ ;  /* 0x0000000106067899 */ /* 0x000fe4000800063f */
[----:B0-----:R-:W-:Y:S02]  /*0210*/  ULEA UR8, UR8, UR4, 0x18 ;  /* 0x0000000408087291 */ /* 0x001fe4000f8ec03f */
[----:B------:R-:W-:-:S04]  /*0220*/  UIADD3 UR4, -UR5, 0x100000, URZ ;  /* 0x0010000005047890 */ /* 0x000fc8000fffe13f */
[----:B------:R-:W-:Y:S02]  /*0230*/  USHF.L.U32 UR5, UR4, 0xb, URZ ;  /* 0x0000000b04057899 */ /* 0x000fe4000800063f */
[----:B------:R-:W-:Y:S01]  /*0240*/  USHF.L.U32 UR4, UR4, 0x1, URZ ;  /* 0x0000000104047899 */ /* 0x000fe2000800063f */
[----:B------:R-:W0:Y:S11]  /*0250*/  FENCE.VIEW.ASYNC.S ;  /* 0x00000000000073c6 */ /* 0x000e360000000000 */
[----:B0-----:R0:W1:Y:S01]  /*0260*/  SYNCS.EXCH.64 URZ, [UR8], UR4 ;  /* 0x00000004083f75b2 */ /* 0x0010620008000100 */
[----:B------:R0:W2:Y:S01]  /*0270*/  SYNCS.EXCH.64 URZ, [UR8+0x1c0], UR6 ;  /* 0x0001c006083f75b2 */ /* 0x0000a20008000100 */
[----:B------:R0:W3:Y:S01]  /*0280*/  SYNCS.EXCH.64 URZ, [UR8+0x8], UR4 ;  /* 0x00000804083f75b2 */ /* 0x0000e20008000100 */
[----:B------:R0:W4:Y:S01]  /*0290*/  SYNCS.EXCH.64 URZ, [UR8+0x1c8], UR6 ;  /* 0x0001c806083f75b2 */ /* 0x0001220008000100 */
[----:B------:R0:W0:Y:S01]  /*02a0*/  SYNCS.EXCH.64 URZ, [UR8+0x10], UR4 ;  /* 0x00001004083f75b2 */ /* 0x0000220008000100 */
        /* <DEDUP_REMOVED lines=107> */
[----:B-1234-:R-:W-:Y:S01]  /*0960*/  NOP ;  /* 0x0000000000007918 */ /* 0x01efe20000000000 */
.L_x_3:
[----:B0-----:R-:W-:Y:S05]  /*0970*/  BSYNC B0 ;  /* 0x0000000000007941 */ /* 0x001fea0003800000 */
.L_x_2:
[----:B------:R-:W0:Y:S01]  /*0980*/  SHFL.IDX PT, R12, R0, RZ, 0x1f ;  /* 0x00001fff000c7589 */ /* 0x000e2200000e0000 */
[----:B------:R-:W1:Y:S01]  /*0990*/  S2UR UR12, SR_CTAID.X ;  /* 0x00000000000c79c3 */ /* 0x000e620000002500 */
[----:B------:R-:W-:Y:S02]  /*09a0*/  SHF.R.S32.HI R3, RZ, 0x1f, R4 ;  /* 0x0000001fff037819 */ /* 0x000fe40000011404 */
[----:B------:R-:W-:Y:S01]  /*09b0*/  ELECT P0, URZ, PT ;  /* 0x00000000003f782f */ /* 0x000fe20003800000 */
[----:B------:R-:W2:Y:S01]  /*09c0*/  SHFL.IDX PT, R11, R0, RZ, 0x1f ;  /* 0x00001fff000b7589 */ /* 0x000ea200000e0000 */
[----:B------:R-:W-:Y:S01]  /*09d0*/  ULDC UR4, c[0x0][0x150] ;  /* 0x0000540000047ab9 */ /* 0x000fe20000000800 */
[----:B------:R-:W-:Y:S02]  /*09e0*/  LEA.HI R3, R3, R4, RZ, 0x7 ;  /* 0x0000000403037211 */ /* 0x000fe400078f38ff */
[----:B------:R-:W-:Y:S01]  /*09f0*/  ELECT P1, URZ, PT ;  /* 0x00000000003f782f */ /* 0x000fe20003820000 */
[----:B------:R-:W3:Y:S01]  /*0a00*/  S2R R6, SR_CTAID.Y ;  /* 0x0000000000067919 */ /* 0x000ee20000002600 */
[----:B------:R-:W4:Y:S01]  /*0a10*/  LDC R14, c[0x0][0x144] ;  /* 0x00005100ff0e7b82 */ /* 0x000f220000000800 */
[----:B------:R-:W-:Y:S01]  /*0a20*/  LOP3.LUT R3, R3, 0xffffff80, RZ, 0xc0, !PT ;  /* 0xffffff8003037812 */ /* 0x000fe200078ec0ff */
[----:B------:R-:W-:Y:S01]  /*0a30*/  UMOV UR11, 0x80 ;  /* 0x00000080000b7882 */ /* 0x000fe20000000000 */
[----:B------:R-:W5:Y:S01]  /*0a40*/  SHFL.IDX PT, R16, R7, RZ, 0x1f ;  /* 0x00001fff07107589 */ /* 0x000f6200000e0000 */
[----:B------:R-:W-:Y:S01]  /*0a50*/  NOP ;  /* 0x0000000000007918 */ /* 0x000fe20000000000 */
[----:B------:R-:W-:Y:S01]  /*0a60*/  NOP ;  /* 0x0000000000007918 */ /* 0x000fe20000000000 */
[----:B------:R-:W-:Y:S01]  /*0a70*/  IMAD.IADD R5, R4, 0x1, -R3 ;  /* 0x0000000104057824 */ /* 0x000fe200078e0a03 */
[C---:B------:R-:W-:Y:S01]  /*0a80*/  ISETP.NE.AND P4, PT, R10.reuse, RZ, PT ;  /* 0x000000ff0a00720c */ /* 0x040fe20003f85270 */
[----:B------:R-:W5:Y:S01]  /*0a90*/  LDC R15, c[0x0][0x140] ;  /* 0x00005000ff0f7b82 */ /* 0x000f620000000800 */
[----:B------:R-:W-:-:S02]  /*0aa0*/  VIADD R36, R10, 0xffffffff ;  /* 0xffffffff0a247836 */ /* 0x000fc40000000000 */
[----:B------:R-:W-:Y:S01]  /*0ab0*/  SHF.R.S32.HI R8, RZ, 0x1f, R5 ;  /* 0x0000001fff087819 */ /* 0x000fe20000011405 */
[----:B------:R-:W-:Y:S02]  /*0ac0*/  IMAD.MOV.U32 R57, RZ, RZ, 0x1 ;  /* 0x00000001ff397424 */ /* 0x000fe400078e00ff */
[----:B------:R-:W-:Y:S02]  /*0ad0*/  ISETP.GE.U32.AND P6, PT, R36, 0x2, PT ;  /* 0x000000022400780c */ /* 0x000fe40003fc6070 */
[----:B0-----:R-:W-:Y:S01]  /*0ae0*/  ISETP.NE.OR P0, PT, R12, RZ, !P0 ;  /* 0x000000ff0c00720c */ /* 0x001fe20004705670 */
[----:B------:R-:W0:Y:S01]  /*0af0*/  LDC R25, c[0x0][0x148] ;  /* 0x00005200ff197b82 */ /* 0x000e220000000800 */
[----:B-1----:R-:W-:Y:S02]  /*0b00*/  I2FP.F32.U32 R12, UR12 ;  /* 0x0000000c000c7c45 */ /* 0x002fe40008201000 */
[----:B------:R-:W-:Y:S02]  /*0b10*/  LEA.HI R3, R8, R5, RZ, 0x3 ;  /* 0x0000000508037211 */ /* 0x000fe400078f18ff */
[----:B--2---:R-:W-:Y:S01]  /*0b20*/  ISETP.NE.OR P1, PT, R11, RZ, !P1 ;  /* 0x000000ff0b00720c */ /* 0x004fe20004f25670 */
[----:B------:R-:W-:Y:S01]  /*0b30*/  FMUL R13, R12, UR4 ;  /* 0x000000040c0d7c20 */ /* 0x000fe20008400000 */
[--C-:B------:R-:W-:Y:S01]  /*0b40*/  SHF.R.S32.HI R0, RZ, 0x3, R3.reuse ;  /* 0x00000003ff007819 */ /* 0x100fe20000011403 */
[----:B------:R-:W-:Y:S01]  /*0b50*/  ULDC UR4, c[0x0][0x154] ;  /* 0x0000550000047ab9 */ /* 0x000fe20000000800 */
[----:B------:R-:W-:-:S02]  /*0b60*/  SHF.R.S32.HI R3, RZ, 0x1f, R3 ;  /* 0x0000001fff037819 */ /* 0x000fc40000011403 */
[----:B------:R-:W-:Y:S01]  /*0b70*/  SHF.R.S32.HI R12, RZ, 0x1f, R9 ;  /* 0x0000001fff0c7819 */ /* 0x000fe20000011409 */
[----:B------:R-:W1:Y:S01]  /*0b80*/  F2I.U32.TRUNC.NTZ R13, R13 ;  /* 0x0000000d000d7305 */ /* 0x000e62000020f000 */
[----:B------:R-:W-:Y:S01]  /*0b90*/  LEA.HI R11, R3, R0, RZ, 0x2 ;  /* 0x00000000030b7211 */ /* 0x000fe200078f10ff */
[----:B------:R-:W-:Y:S01]  /*0ba0*/  VOTEU.ALL UP1, P0 ;  /* 0x00000000003f7886 */ /* 0x000fe20000020000 */
[----:B------:R-:W-:Y:S01]  /*0bb0*/  LEA.HI R12, R12, R9, RZ, 0x2 ;  /* 0x000000090c0c7211 */ /* 0x000fe200078f10ff */
[----:B------:R-:W-:Y:S01]  /*0bc0*/  VOTEU.ALL UP0, P0 ;  /* 0x00000000003f7886 */ /* 0x000fe20000000000 */
[----:B------:R-:W-:Y:S01]  /*0bd0*/  SHF.R.S32.HI R3, RZ, 0x1f, R2 ;  /* 0x0000001fff037819 */ /* 0x000fe20000011402 */
[----:B------:R-:W-:Y:S01]  /*0be0*/  VOTEU.ALL UP2, P1 ;  /* 0x00000000003f7886 */ /* 0x000fe20000840000 */
[----:B------:R-:W-:Y:S01]  /*0bf0*/  LOP3.LUT R11, R11, 0xfffffffc, RZ, 0xc0, !PT ;  /* 0xfffffffc0b0b7812 */ /* 0x000fe200078ec0ff */
[----:B------:R-:W2:Y:S01]  /*0c00*/  @!UP1 S2UR UR7, SR_CgaCtaId ;  /* 0x00000000000799c3 */ /* 0x000ea20000008800 */
[----:B------:R-:W-:Y:S01]  /*0c10*/  LOP3.LUT R12, R12, 0x3ffffffc, RZ, 0xc0, !PT ;  /* 0x3ffffffc0c0c7812 */ /* 0x000fe200078ec0ff */
[----:B------:R-:W-:Y:S01]  /*0c20*/  @!UP1 UMOV UR6, 0x400 ;  /* 0x0000040000069882 */ /* 0x000fe20000000000 */
[----:B------:R-:W-:Y:S01]  /*0c30*/  LEA.HI R3, R3, R2, RZ, 0x2 ;  /* 0x0000000203037211 */ /* 0x000fe200078f10ff */
[----:B------:R-:W-:Y:S01]  /*0c40*/  IMAD.IADD R11, R0, 0x1, -R11 ;  /* 0x00000001000b7824 */ /* 0x000fe200078e0a0b */
[----:B------:R-:W-:Y:S01]  /*0c50*/  @!UP2 UMOV UR9, 0x400 ;  /* 0x000004000009a882 */ /* 0x000fe20000000000 */
[----:B------:R-:W-:Y:S01]  /*0c60*/  IMAD.IADD R12, R9, 0x1, -R12 ;  /* 0x00000001090c7824 */ /* 0x000fe200078e0a0c */
[----:B------:R-:W-:Y:S01]  /*0c70*/  LOP3.LUT R3, R3, 0xfffffffc, RZ, 0xc0, !PT ;  /* 0xfffffffc03037812 */ /* 0x000fe200078ec0ff */
[----:B------:R-:W0:Y:S01]  /*0c80*/  @!UP2 S2UR UR10, SR_CgaCtaId ;  /* 0x00000000000aa9c3 */ /* 0x000e220000008800 */
[----:B-1----:R-:W-:Y:S01]  /*0c90*/  IMAD.MOV R13, RZ, RZ, -R13 ;  /* 0x000000ffff0d7224 */ /* 0x002fe200078e0a0d */
[----:B------:R-:W-:Y:S01]  /*0ca0*/  VOTEU.ALL UP3, P1 ;  /* 0x00000000003f7886 */ /* 0x000fe20000860000 */
[----:B------:R-:W-:Y:S01]  /*0cb0*/  IMAD R11, R12, 0x4, R11 ;  /* 0x000000040c0b7824 */ /* 0x000fe200078e020b */
[----:B------:R-:W-:Y:S01]  /*0cc0*/  VOTEU.ALL UP4, P1 ;  /* 0x00000000003f7886 */ /* 0x000fe20000880000 */
[----:B------:R-:W-:Y:S01]  /*0cd0*/  IMAD.IADD R9, R2, 0x1, -R3 ;  /* 0x0000000102097824 */ /* 0x000fe200078e0a03 */
[----:B---3--:R-:W-:Y:S01]  /*0ce0*/  I2FP.F32.U32 R2, R6 ;  /* 0x0000000600027245 */ /* 0x008fe20000201000 */
[----:B----4-:R-:W-:Y:S01]  /*0cf0*/  IMAD R21, R14, R13, UR12 ;  /* 0x0000000c0e157e24 */ /* 0x010fe2000f8e020d */
[C---:B------:R-:W-:Y:S01]  /*0d00*/  LEA.HI R0, R11.reuse, R11, RZ, 0x1 ;  /* 0x0000000b0b007211 */ /* 0x040fe200078f08ff */
[C---:B------:R-:W-:Y:S01]  /*0d10*/  IMAD.SHL.U32 R56, R11.reuse, 0x4, RZ ;  /* 0x000000040b387824 */ /* 0x040fe200078e00ff */
[----:B------:R-:W-:Y:S01]  /*0d20*/  VOTEU.ALL UP5, P1 ;  /* 0x00000000003f7886 */ /* 0x000fe200008a0000 */
[----:B------:R-:W-:Y:S01]  /*0d30*/  FMUL R2, R2, UR4 ;  /* 0x0000000402027c20 */ /* 0x000fe20008400000 */
[----:B------:R-:W-:Y:S01]  /*0d40*/  LOP3.LUT R0, R0, 0xfffffffe, RZ, 0xc0, !PT ;  /* 0xfffffffe00007812 */ /* 0x000fe200078ec0ff */
[----:B------:R-:W-:Y:S01]  /*0d50*/  UMOV UR4, 0x20 ;  /* 0x0000002000047882 */ /* 0x000fe20000000000 */
[----:B------:R-:W-:Y:S01]  /*0d60*/  LOP3.LUT R56, R11, 0xc, R56, 0x78, !PT ;  /* 0x0000000c0b387812 */ /* 0x000fe200078e7838 */
[----:B------:R-:W-:-:S04]  /*0d70*/  @!UP1 UIADD3 UR4, -UR4, 0x100000, URZ ;  /* 0x0010000004049890 */ /* 0x000fc8000fffe13f */
[----:B------:R-:W-:Y:S02]  /*0d80*/  @!UP1 USHF.L.U32 UR5, UR4, 0xb, URZ ;  /* 0x0000000b04059899 */ /* 0x000fe4000800063f */
[----:B------:R-:W-:Y:S01]  /*0d90*/  @!UP1 USHF.L.U32 UR4, UR4, 0x1, URZ ;  /* 0x0000000104049899 */ /* 0x000fe2000800063f */
[----:B-----5:R-:W-:Y:S01]  /*0da0*/  ISETP.EQ.U32.AND P2, PT, R15, 0x1, PT ;  /* 0x000000010f00780c */ /* 0x020fe20003f42070 */
[----:B------:R-:W-:Y:S01]  /*0db0*/  IMAD.IADD R0, R11, 0x1, -R0 ;  /* 0x000000010b007824 */ /* 0x000fe200078e0a00 */
[----:B------:R-:W1:Y:S01]  /*0dc0*/  F2I.U32.TRUNC.NTZ R2, R2 ;  /* 0x0000000200027305 */ /* 0x000e62000020f000 */
[----:B--2---:R-:W-:Y:S01]  /*0dd0*/  @!UP1 ULEA UR8, UR7, UR6, 0x18 ;  /* 0x0000000607089291 */ /* 0x004fe2000f8ec03f */
[----:B------:R-:W-:Y:S01]  /*0de0*/  R2UR UR43, R16 ;  /* 0x00000000102b72ca */ /* 0x000fe200000e0000 */
[----:B------:R-:W-:-:S04]  /*0df0*/  @!UP2 UIADD3 UR6, -UR11, 0x100000, URZ ;  /* 0x001000000b06a890 */ /* 0x000fc8000fffe13f */
[----:B------:R-:W-:Y:S02]  /*0e00*/  @!UP2 USHF.L.U32 UR7, UR6, 0xb, URZ ;  /* 0x0000000b0607a899 */ /* 0x000fe4000800063f */
[----:B------:R-:W-:Y:S01]  /*0e10*/  @!UP2 USHF.L.U32 UR6, UR6, 0x1, URZ ;  /* 0x000000010606a899 */ /* 0x000fe2000800063f */
[----:B------:R-:W-:Y:S01]  /*0e20*/  ISETP.NE.AND P3, PT, R0, R21, PT ;  /* 0x000000150000720c */ /* 0x000fe20003f65270 */
[----:B------:R-:W-:Y:S01]  /*0e30*/  VOTEU.ALL UP1, P0 ;  /* 0x00000000003f7886 */ /* 0x000fe20000020000 */
[----:B0-----:R-:W-:Y:S01]  /*0e40*/  @!UP2 ULEA UR9, UR10, UR9, 0x18 ;  /* 0x000000090a09a291 */ /* 0x001fe2000f8ec03f */
[----:B------:R-:W-:Y:S01]  /*0e50*/  LOP3.LUT P0, RZ, R5, 0x7, RZ, 0xc0, !PT ;  /* 0x0000000705ff7812 */ /* 0x000fe2000780c0ff */
[----:B------:R-:W-:Y:S01]  /*0e60*/  VOTEU.ALL UP2, P1 ;  /* 0x00000000003f7886 */ /* 0x000fe20000840000 */
[----:B------:R-:W-:Y:S02]  /*0e70*/  ISETP.NE.AND P1, PT, R9, 0x3, PT ;  /* 0x000000030900780c */ /* 0x000fe40003f25270 */
[----:B------:R-:W-:-:S02]  /*0e80*/  ISETP.LT.U32.AND P0, PT, R56, 0x8, !P0 ;  /* 0x000000083800780c */ /* 0x000fc40004701070 */
[----:B------:R-:W-:Y:S01]  /*0e90*/  ISETP.EQ.OR P1, PT, R9, RZ, !P1 ;  /* 0x000000ff0900720c */ /* 0x000fe20004f22670 */
[----:B------:R-:W0:Y:S02]  /*0ea0*/  FENCE.VIEW.ASYNC.S ;  /* 0x00000000000073c6 */ /* 0x000e240000000000 */
[----:B0-----:R0:W2:Y:S01]  /*0eb0*/  @!UP0 SYNCS.EXCH.64 URZ, [UR8+0x3b0], UR4 ;  /* 0x0003b004083f85b2 */ /* 0x0010a20008000100 */
[----:B-1----:R-:W-:Y:S01]  /*0ec0*/  IMAD.MOV R20, RZ, RZ, -R2 ;  /* 0x000000ffff147224 */ /* 0x002fe200078e0a02 */
[----:B------:R-:W-:-:S03]  /*0ed0*/  @P3 LEA.HI R0, R56, R56, RZ, 0x1 ;  /* 0x0000003838003211 */ /* 0x000fc600078f08ff */
[----:B------:R-:W-:Y:S01]  /*0ee0*/  IMAD R3, R25, R20, R6 ;  /* 0x0000001419037224 */ /* 0x000fe200078e0206 */
[----:B------:R-:W-:Y:S02]  /*0ef0*/  ISETP.EQ.AND P1, PT, R10, RZ, P1 ;  /* 0x000000ff0a00720c */ /* 0x000fe40000f22270 */
[----:B------:R-:W-:Y:S02]  /*0f00*/  @P3 SHF.R.S32.HI R0, RZ, 0x1, R0 ;  /* 0x00000001ff003819 */ /* 0x000fe40000011400 */
[----:B------:R-:W-:Y:S02]  /*0f10*/  SEL R23, RZ, 0x1, !P1 ;  /* 0x00000001ff177807 */ /* 0x000fe40004800000 */
[----:B------:R-:W-:Y:S02]  /*0f20*/  @P3 ISETP.NE.AND P5, PT, R0, R3, PT ;  /* 0x000000030000320c */ /* 0x000fe40003fa5270 */
[----:B------:R-:W-:Y:S01]  /*0f30*/  SEL R0, RZ, 0x1, !P0 ;  /* 0x00000001ff007807 */ /* 0x000fe20004000000 */
[----:B------:R0:W1:Y:S01]  /*0f40*/  @!UP1 SYNCS.EXCH.64 URZ, [UR8+0x3b8], UR4 ;  /* 0x0003b804083f95b2 */ /* 0x0000620008000100 */
[----:B------:R-:W-:Y:S01]  /*0f50*/  NOP ;  /* 0x0000000000007918 */ /* 0x000fe20000000000 */
[----:B------:R-:W-:-:S02]  /*0f60*/  @P3 SEL R57, RZ, 0x1, P5 ;  /* 0x00000001ff393807 */ /* 0x000fc40002800000 */
[----:B------:R-:W-:Y:S02]  /*0f70*/  SEL R23, R23, 0x2, P6 ;  /* 0x0000000217177807 */ /* 0x000fe40003000000 */
[----:B------:R-:W-:Y:S01]  /*0f80*/  LOP3.LUT R57, R57, R0, RZ, 0xc0, !PT ;  /* 0x0000000039397212 */ /* 0x000fe200078ec0ff */
[----:B------:R0:W3:Y:S01]  /*0f90*/  @!UP2 SYNCS.EXCH.64 URZ, [UR9+0x390], UR6 ;  /* 0x00039006093fa5b2 */ /* 0x0000e20008000100 */
[----:B------:R0:W4:Y:S01]  /*0fa0*/  @!UP3 SYNCS.EXCH.64 URZ, [UR9+0x398], UR6 ;  /* 0x00039806093fb5b2 */ /* 0x0001220008000100 */
[----:B------:R0:W0:Y:S01]  /*0fb0*/  @!UP4 SYNCS.EXCH.64 URZ, [UR9+0x3a0], UR6 ;  /* 0x0003a006093fc5b2 */ /* 0x0000220008000100 */
[----:B------:R0:W0:Y:S01]  /*0fc0*/  @!UP5 SYNCS.EXCH.64 URZ, [UR9+0x3a8], UR6 ;  /* 0x0003a806093fd5b2 */ /* 0x0000220008000100 */
[----:B------:R-:W-:Y:S01]  /*0fd0*/  NOP ;  /* 0x0000000000007918 */ /* 0x000fe20000000000 */
[----:B--2---:R-:W-:Y:S05]  /*0fe0*/  @!P2 BRA `(.L_x_4) ;  /* 0x000000000008a947 */ /* 0x004fea0003800000 */
[----:B01-34-:R-:W-:Y:S01]  /*0ff0*/  UCGABAR_ARV ;  /* 0x00000000000079c7 */ /* 0x01bfe20008000000 */
[----:B------:R-:W-:Y:S05]  /*1000*/  BRA `(.L_x_5) ;  /* 0x0000000000047947 */ /* 0x000fea0003800000 */
.L_x_4:
[----:B01-34-:R-:W-:Y:S01]  /*1010*/  NOP ;  /* 0x0000000000007918 */ /* 0x01bfe20000000000 */
.L_x_5:
[----:B------:R-:W-:Y:S01]  /*1020*/  ULDC.64 UR4, c[0x0][0x598] ;  /* 0x0001660000047ab9 */ /* 0x000fe20000000a00 */
[----:B------:R-:W-:Y:S01]  /*1030*/  ULDC.64 UR36, c[0x0][0x208] ;  /* 0x0000820000247ab9 */ /* 0x000fe20000000a00 */
[----:B------:R-:W-:-:S04]  /*1040*/  ISETP.NE.U32.AND P0, PT, RZ, UR4, PT ;  /* 0x00000004ff007c0c */ /* 0x000fc8000bf05070 */
[----:B------:R-:W-:-:S13]  /*1050*/  ISETP.NE.AND.EX P0, PT, RZ, UR5, PT, P0 ;  /* 0x00000005ff007c0c */ /* 0x000fda000bf05300 */
[----:B------:R-:W-:Y:S05]  /*1060*/  @!P0 BRA `(.L_x_6) ;  /* 0x00000000001c8947 */ /* 0x000fea0003800000 */
[----:B------:R-:W0:Y:S02]  /*1070*/  LDC.64 R2, c[0x0][0x598] ;  /* 0x00016600ff027b82 */ /* 0x000e240000000a00 */
[----:B0-----:R-:W2:Y:S02]  /*1080*/  LDG.E.64 R2, desc[UR36][R2.64] ;  /* 0x0000002402027981 */ /* 0x001ea4000c1e1b00 */
[----:B--2---:R-:W-:-:S04]  /*1090*/  ISETP.NE.U32.AND P0, PT, R2, RZ, PT ;  /* 0x000000ff0200720c */ /* 0x004fc80003f05070 */
[----:B------:R-:W-:-:S13]  /*10a0*/  ISETP.NE.AND.EX P0, PT, R3, RZ, PT, P0 ;  /* 0x000000ff0300720c */ /* 0x000fda0003f05300 */
[----:B------:R-:W-:Y:S05]  /*10b0*/  @!P0 BRA `(.L_x_6) ;  /* 0x0000000000088947 */ /* 0x000fea0003800000 */
[----:B------:R0:W5:Y:S01]  /*10c0*/  LD.E R58, desc[UR36][R2.64] ;  /* 0x00000024023a7980 */ /* 0x000162000c101900 */
[----:B------:R-:W-:Y:S05]  /*10d0*/  BRA `(.L_x_7) ;  /* 0x0000000000247947 */ /* 0x000fea0003800000 */
.L_x_6:
[----:B------:R-:W-:Y:S02]  /*10e0*/  ULDC.64 UR4, c[0x0][0x588] ;  /* 0x0001620000047ab9 */ /* 0x000fe40000000a00 */
[----:B------:R-:W-:-:S04]  /*10f0*/  ISETP.NE.U32.AND P0, PT, RZ, UR4, PT ;  /* 0x00000004ff007c0c */ /* 0x000fc8000bf05070 */
[----:B------:R-:W-:-:S13]  /*1100*/  ISETP.NE.AND.EX P0, PT, RZ, UR5, PT, P0 ;  /* 0x00000005ff007c0c */ /* 0x000fda000bf05300 */
[----:B------:R-:W-:Y:S05]  /*1110*/  @!P0 BRA `(.L_x_8) ;  /* 0x00000000000c8947 */ /* 0x000fea0003800000 */
[----:B------:R-:W0:Y:S02]  /*1120*/  LDC.64 R58, c[0x0][0x588] ;  /* 0x00016200ff3a7b82 */ /* 0x000e240000000a00 */
[----:B0-----:R1:W5:Y:S01]  /*1130*/  LDG.E R58, desc[UR36][R58.64] ;  /* 0x000000243a3a7981 */ /* 0x001362000c1e1900 */
[----:B------:R-:W-:Y:S05]  /*1140*/  BRA `(.L_x_7) ;  /* 0x0000000000087947 */ /* 0x000fea0003800000 */
.L_x_8:
[----:B------:R-:W-:Y:S02]  /*1150*/  ULDC UR4, c[0x0][0x580] ;  /* 0x0001600000047ab9 */ /* 0x000fe40000000800 */
[----:B------:R-:W-:-:S07]  /*1160*/  IMAD.U32 R58, RZ, RZ, UR4 ;  /* 0x00000004ff3a7e24 */ /* 0x000fce000f8e00ff */
.L_x_7:
[----:B------:R-:W-:Y:S02]  /*1170*/  ULDC.64 UR4, c[0x0][0x5a0] ;  /* 0x0001680000047ab9 */ /* 0x000fe40000000a00 */
[----:B------:R-:W-:-:S04]  /*1180*/  ISETP.NE.U32.AND P0, PT, RZ, UR4, PT ;  /* 0x00000004ff007c0c */ /* 0x000fc8000bf05070 */
[----:B------:R-:W-:-:S13]  /*1190*/  ISETP.NE.AND.EX P0, PT, RZ, UR5, PT, P0 ;  /* 0x00000005ff007c0c */ /* 0x000fda000bf05300 */
[----:B------:R-:W-:Y:S05]  /*11a0*/  @!P0 BRA `(.L_x_9) ;  /* 0x00000000001c8947 */ /* 0x000fea0003800000 */
[----:B0-----:R-:W0:Y:S02]  /*11b0*/  LDC.64 R2, c[0x0][0x5a0] ;  /* 0x00016800ff027b82 */ /* 0x001e240000000a00 */
[----:B0-----:R-:W2:Y:S02]  /*11c0*/  LDG.E.64 R2, desc[UR36][R2.64] ;  /* 0x0000002402027981 */ /* 0x001ea4000c1e1b00 */
[----:B--2---:R-:W-:-:S04]  /*11d0*/  ISETP.NE.U32.AND P0, PT, R2, RZ, PT ;  /* 0x000000ff0200720c */ /* 0x004fc80003f05070 */
[----:B------:R-:W-:-:S13]  /*11e0*/  ISETP.NE.AND.EX P0, PT, R3, RZ, PT, P0 ;  /* 0x000000ff0300720c */ /* 0x000fda0003f05300 */
[----:B------:R-:W-:Y:S05]  /*11f0*/  @!P0 BRA `(.L_x_9) ;  /* 0x0000000000088947 */ /* 0x000fea0003800000 */
[----:B-1----:R0:W5:Y:S01]  /*1200*/  LD.E R59, desc[UR36][R2.64] ;  /* 0x00000024023b7980 */ /* 0x002162000c101900 */
[----:B------:R-:W-:Y:S05]  /*1210*/  BRA `(.L_x_10) ;  /* 0x0000000000247947 */ /* 0x000fea0003800000 */
.L_x_9:
[----:B------:R-:W-:Y:S02]  /*1220*/  ULDC.64 UR4, c[0x0][0x590] ;  /* 0x0001640000047ab9 */ /* 0x000fe40000000a00 */
[----:B------:R-:W-:-:S04]  /*1230*/  ISETP.NE.U32.AND P0, PT, RZ, UR4, PT ;  /* 0x00000004ff007c0c */ /* 0x000fc8000bf05070 */
[----:B------:R-:W-:-:S13]  /*1240*/  ISETP.NE.AND.EX P0, PT, RZ, UR5, PT, P0 ;  /* 0x00000005ff007c0c */ /* 0x000fda000bf05300 */
[----:B------:R-:W-:Y:S05]  /*1250*/  @!P0 BRA `(.L_x_11) ;  /* 0x00000000000c8947 */ /* 0x000fea0003800000 */
[----:B0-----:R-:W1:Y:S02]  /*1260*/  LDC.64 R2, c[0x0][0x590] ;  /* 0x00016400ff027b82 */ /* 0x001e640000000a00 */
[----:B-1----:R1:W5:Y:S01]  /*1270*/  LDG.E R59, desc[UR36][R2.64] ;  /* 0x00000024023b7981 */ /* 0x002362000c1e1900 */
[----:B------:R-:W-:Y:S05]  /*1280*/  BRA `(.L_x_10) ;  /* 0x0000000000087947 */ /* 0x000fea0003800000 */
.L_x_11:
[----:B------:R-:W-:Y:S02]  /*1290*/  ULDC UR4, c[0x0][0x584] ;  /* 0x0001610000047ab9 */ /* 0x000fe40000000800 */
[----:B-1----:R-:W-:-:S07]  /*12a0*/  IMAD.U32 R59, RZ, RZ, UR4 ;  /* 0x00000004ff3b7e24 */ /* 0x002fce000f8e00ff */
.L_x_10:
[----:B01----:R-:W0:Y:S01]  /*12b0*/  LDC R2, c[0x0][0x65c] ;  /* 0x00019700ff027b82 */ /* 0x003e220000000800 */
[----:B------:R-:W-:Y:S01]  /*12c0*/  ULDC UR6, c[0x0][0x28c] ;  /* 0x0000a30000067ab9 */ /* 0x000fe20000000800 */
[----:B------:R-:W-:Y:S01]  /*12d0*/  ISETP.NE.AND P0, PT, R10, 0x2, PT ;  /* 0x000000020a00780c */ /* 0x000fe20003f05270 */
[----:B------:R-:W-:Y:S01]  /*12e0*/  UIADD3 UR6, UR6, 0x1f, URZ ;  /* 0x0000001f06067890 */ /* 0x000fe2000fffe03f */
[----:B------:R-:W-:Y:S01]  /*12f0*/  IMAD.U32 R10, RZ, RZ, UR12 ;  /* 0x0000000cff0a7e24 */ /* 0x000fe2000f8e00ff */
[----:B------:R-:W-:Y:S01]  /*1300*/  UMOV UR39, URZ ;  /* 0x0000003f00277c82 */ /* 0x000fe20008000000 */
[----:B------:R-:W-:Y:S01]  /*1310*/  UMOV UR38, URZ ;  /* 0x0000003f00267c82 */ /* 0x000fe20008000000 */
[----:B------:R-:W-:Y:S01]  /*1320*/  USHF.R.S32.HI UR7, URZ, 0x1f, UR6 ;  /* 0x0000001f3f077899 */ /* 0x000fe20008011406 */
[----:B------:R-:W-:-:S03]  /*1330*/  ULDC.64 UR8, c[0x0][0x650] ;  /* 0x0001940000087ab9 */ /* 0x000fc60000000a00 */
[----:B------:R-:W-:-:S04]  /*1340*/  ULEA.HI UR7, UR7, UR6, URZ, 0x5 ;  /* 0x0000000607077291 */ /* 0x000fc8000f8f283f */
[----:B------:R-:W-:Y:S01]  /*1350*/  USHF.R.S32.HI UR40, URZ, 0x5, UR7 ;  /* 0x000000053f287899 */ /* 0x000fe20008011407 */
[----:B0-----:R-:W-:-:S13]  /*1360*/  ISETP.NE.AND P1, PT, R2, 0x1, PT ;  /* 0x000000010200780c */ /* 0x001fda0003f25270 */
[----:B------:R-:W0:Y:S01]  /*1370*/  @P1 LDC R17, c[0x0][0x10] ;  /* 0x00000400ff111b82 */ /* 0x000e220000000800 */
[----:B------:R-:W-:Y:S02]  /*1380*/  @P1 IMAD.MOV.U32 R7, RZ, RZ, RZ ;  /* 0x000000ffff071224 */ /* 0x000fe400078e00ff */
[----:B------:R-:W-:-:S05]  /*1390*/  @P1 IMAD.MOV.U32 R11, RZ, RZ, RZ ;  /* 0x000000ffff0b1224 */ /* 0x000fca00078e00ff */
[----:B------:R-:W1:Y:S01]  /*13a0*/  @!P1 LDC R3, c[0x0][0xc] ;  /* 0x00000300ff039b82 */ /* 0x000e620000000800 */
[----:B------:R-:W-:Y:S01]  /*13b0*/  ULDC UR4, c[0x0][0xc] ;  /* 0x0000030000047ab9 */ /* 0x000fe20000000800 */
[----:B------:R-:W-:Y:S02]  /*13c0*/  ULDC UR5, c[0x0][0x10] ;  /* 0x0000040000057ab9 */ /* 0x000fe40000000800 */
[----:B------:R-:W-:-:S04]  /*13d0*/  UIMAD.WIDE.U32 UR4, UR4, UR5, URZ ;  /* 0x00000005040472a5 */ /* 0x000fc8000f8e003f */
[----:B------:R-:W2:Y:S01]  /*13e0*/  LDC R0, c[0x0][0x14] ;  /* 0x00000500ff007b82 */ /* 0x000ea20000000800 */
[----:B0-----:R-:W-:-:S04]  /*13f0*/  @P1 IMAD.WIDE.U32 R16, R17, UR12, R6 ;  /* 0x0000000c11101c25 */ /* 0x001fc8000f8e0006 */
[----:B------:R-:W-:Y:S02]  /*1400*/  @P1 IMAD.IADD R17, R17, 0x1, R11 ;  /* 0x0000000111111824 */ /* 0x000fe400078e020b */
[----:B------:R-:W-:Y:S02]  /*1410*/  IMAD.MOV.U32 R11, RZ, RZ, RZ ;  /* 0x000000ffff0b7224 */ /* 0x000fe400078e00ff */
[----:B-1----:R-:W-:-:S04]  /*1420*/  @!P1 IMAD.WIDE.U32 R10, R6, R3, R10 ;  /* 0x00000003060a9225 */ /* 0x002fc800078e000a */
[----:B------:R-:W-:Y:S02]  /*1430*/  @!P1 IMAD.MOV.U32 R16, RZ, RZ, R10 ;  /* 0x000000ffff109224 */ /* 0x000fe400078e000a */
[----:B--2---:R-:W-:-:S04]  /*1440*/  IMAD.WIDE.U32 R12, R0, UR4, RZ ;  /* 0x00000004000c7c25 */ /* 0x004fc8000f8e00ff */
[----:B------:R-:W-:Y:S01]  /*1450*/  IMAD R3, R0, UR5, RZ ;  /* 0x0000000500037c24 */ /* 0x000fe2000f8e02ff */
[----:B------:R0:W-:Y:S01]  /*1460*/  STL.64 [R1], R12 ;  /* 0x0000000c01007387 */ /* 0x0001e20000100a00 */
[----:B------:R-:W-:Y:S02]  /*1470*/  @!P1 IMAD.MOV.U32 R17, RZ, RZ, R11 ;  /* 0x000000ffff119224 */ /* 0x000fe400078e000b */
[----:B------:R-:W-:Y:S01]  /*1480*/  IMAD.IADD R0, R13, 0x1, R3 ;  /* 0x000000010d007824 */ /* 0x000fe200078e0203 */
[----:B------:R-:W-:Y:S06]  /*1490*/  @P0 BRA `(.L_x_12) ;  /* 0x0000000000200947 */ /* 0x000fec0003800000 */
[----:B------:R-:W-:Y:S01]  /*14a0*/  UISETP.GE.U32.AND UP0, UPT, UR40, 0x38, UPT ;  /* 0x000000382800788c */ /* 0x000fe2000bf06070 */
[----:B------:R-:W-:Y:S01]  /*14b0*/  IADD3 R16, P0, R16, R12, RZ ;  /* 0x0000000c10107210 */ /* 0x000fe20007f1e0ff */
[----:B------:R-:W-:Y:S01]  /*14c0*/  USHF.R.U32.HI UR4, URZ, 0x3, UR40 ;  /* 0x000000033f047899 */ /* 0x000fe20008011628 */
[----:B------:R-:W-:-:S03]  /*14d0*/  UMOV UR38, URZ ;  /* 0x0000003f00267c82 */ /* 0x000fc60008000000 */
[----:B------:R-:W-:Y:S01]  /*14e0*/  UIMAD.WIDE.U32 UR4, UR4, 0x24924925, URZ ;  /* 0x24924925040478a5 */ /* 0x000fe2000f8e003f */
[----:B------:R-:W-:-:S03]  /*14f0*/  IMAD.X R17, R0, 0x1, R17, P0 ;  /* 0x0000000100117824 */ /* 0x000fc600000e0611 */
[----:B------:R-:W-:Y:S02]  /*1500*/  UIMAD UR39, UR5, -0x38, UR40 ;  /* 0xffffffc8052778a4 */ /* 0x000fe4000f8e0228 */
[----:B------:R-:W-:-:S12]  /*1510*/  @UP0 ULOP3.LUT UR38, UR5, 0x1, URZ, 0xc0, !UPT ;  /* 0x0000000105260892 */ /* 0x000fd8000f8ec03f */
.L_x_12:
[----:B------:R-:W-:Y:S01]  /*1520*/  ISETP.GE.U32.AND P0, PT, R16, UR8, PT ;  /* 0x0000000810007c0c */ /* 0x000fe2000bf06070 */
[----:B------:R-:W-:Y:S01]  /*1530*/  IMAD.MOV.U32 R22, RZ, RZ, -0x1 ;  /* 0xffffffffff167424 */ /* 0x000fe200078e00ff */
[----:B------:R-:W-:Y:S01]  /*1540*/  PRMT R3, RZ, 0x7610, R3 ;  /* 0x00007610ff037816 */ /* 0x000fe20000000003 */
[----:B------:R-:W-:Y:S01]  /*1550*/  IMAD.MOV.U32 R19, RZ, RZ, -0x1 ;  /* 0xffffffffff137424 */ /* 0x000fe200078e00ff */
[----:B------:R-:W-:Y:S01]  /*1560*/  ISETP.GE.U32.AND.EX P0, PT, R17, UR9, PT, P0 ;  /* 0x0000000911007c0c */ /* 0x000fe2000bf06100 */
[----:B------:R-:W-:-:S12]  /*1570*/  IMAD.MOV.U32 R18, RZ, RZ, -0x1 ;  /* 0xffffffffff127424 */ /* 0x000fd800078e00ff */
[----:B------:R-:W-:Y:S05]  /*1580*/  @P0 BRA `(.L_x_13) ;  /* 0x0000000400280947 */ /* 0x000fea0003800000 */
[----:B------:R-:W1:Y:S01]  /*1590*/  LDC.64 R26, c[0x0][0x628] ;  /* 0x00018a00ff1a7b82 */ /* 0x000e620000000a00 */
[----:B------:R-:W-:Y:S02]  /*15a0*/  IMAD.MOV.U32 R10, RZ, RZ, R16 ;  /* 0x000000ffff0a7224 */ /* 0x000fe400078e0010 */
[----:B------:R-:W-:-:S05]  /*15b0*/  IMAD.MOV.U32 R11, RZ, RZ, R17 ;  /* 0x000000ffff0b7224 */ /* 0x000fca00078e0011 */
[----:B------:R-:W2:Y:S08]  /*15c0*/  LDC R18, c[0x0][0x630] ;  /* 0x00018c00ff127b82 */ /* 0x000eb00000000800 */
[----:B------:R-:W3:Y:S01]  /*15d0*/  LDC.64 R28, c[0x0][0x620] ;  /* 0x00018800ff1c7b82 */ /* 0x000ee20000000a00 */
[----:B-1----:R-:W-:-:S04]  /*15e0*/  ISETP.NE.U32.AND P0, PT, R26, RZ, PT ;  /* 0x000000ff1a00720c */ /* 0x002fc80003f05070 */
[----:B------:R-:W-:-:S13]  /*15f0*/  ISETP.NE.AND.EX P0, PT, R27, RZ, PT, P0 ;  /* 0x000000ff1b00720c */ /* 0x000fda0003f05300 */
[----:B--23--:R-:W-:Y:S05]  /*1600*/  @!P0 BRA `(.L_x_14) ;  /* 0x0000000000288947 */ /* 0x00cfea0003800000 */
[----:B------:R-:W1:Y:S02]  /*1610*/  LDC R3, c[0x0][0x634] ;  /* 0x00018d00ff037b82 */ /* 0x000e640000000800 */
[----:B-1----:R-:W-:-:S05]  /*1620*/  IADD3 R3, P0, R16, R3, RZ ;  /* 0x0000000310037210 */ /* 0x002fca0007f1e0ff */
[----:B------:R-:W-:-:S04]  /*1630*/  IMAD.X R19, RZ, RZ, R17, P0 ;  /* 0x000000ffff137224 */ /* 0x000fc800000e0611 */
[----:B------:R-:W-:-:S04]  /*1640*/  IMAD.WIDE.U32 R10, R19, R26, RZ ;  /* 0x0000001a130a7225 */ /* 0x000fc800078e00ff */
[----:B0-----:R-:W-:-:S04]  /*1650*/  IMAD.WIDE.U32 R12, P0, R3, R27, R10 ;  /* 0x0000001b030c7225 */ /* 0x001fc8000780000a */
[----:B------:R-:W-:-:S04]  /*1660*/  IMAD.WIDE.U32 R10, R3, R26, RZ ;  /* 0x0000001a030a7225 */ /* 0x000fc800078e00ff */
[----:B------:R-:W-:Y:S01]  /*1670*/  IMAD.X R15, RZ, RZ, RZ, P0 ;  /* 0x000000ffff0f7224 */ /* 0x000fe200000e06ff */
[----:B------:R-:W-:Y:S01]  /*1680*/  IADD3 RZ, P0, R11, R12, RZ ;  /* 0x0000000c0bff7210 */ /* 0x000fe20007f1e0ff */
[----:B------:R-:W-:-:S04]  /*1690*/  IMAD.MOV.U32 R14, RZ, RZ, R13 ;  /* 0x000000ffff0e7224 */ /* 0x000fc800078e000d */
[----:B------:R-:W-:-:S08]  /*16a0*/  IMAD.WIDE.U32.X R10, R19, R27, R14, P0 ;  /* 0x0000001b130a7225 */ /* 0x000fd000000e040e */
.L_x_14:
[----:B------:R-:W1:Y:S01]  /*16b0*/  LDC.64 R32, c[0x0][0x640] ;  /* 0x00019000ff207b82 */ /* 0x000e620000000a00 */
[-CC-:B------:R-:W-:Y:S02]  /*16c0*/  SHF.R.U64 R30, R10, R18.reuse, R11.reuse ;  /* 0x000000120a1e7219 */ /* 0x180fe4000000120b */
[----:B------:R-:W-:Y:S02]  /*16d0*/  SHF.R.U32.HI R3, RZ, R18, R11 ;  /* 0x00000012ff037219 */ /* 0x000fe4000001160b */
[----:B0-----:R-:W-:-:S03]  /*16e0*/  IADD3 R13, P0, RZ, -R30, RZ ;  /* 0x8000001eff0d7210 */ /* 0x001fc60007f1e0ff */
[----:B------:R-:W0:Y:S02]  /*16f0*/  LDC R14, c[0x0][0x618] ;  /* 0x00018600ff0e7b82 */ /* 0x000e240000000800 */
[----:B------:R-:W-:Y:S02]  /*1700*/  IMAD.X R3, RZ, RZ, ~R3, P0 ;  /* 0x000000ffff037224 */ /* 0x000fe400000e0e03 */
[----:B------:R-:W-:-:S04]  /*1710*/  IMAD.WIDE.U32 R10, R13, R28, R16 ;  /* 0x0000001c0d0a7225 */ /* 0x000fc800078e0010 */
[----:B------:R-:W2:Y:S01]  /*1720*/  LDC R15, c[0x0][0x608] ;  /* 0x00018200ff0f7b82 */ /* 0x000ea20000000800 */
[----:B------:R-:W-:Y:S02]  /*1730*/  IMAD R12, R3, R28, RZ ;  /* 0x0000001c030c7224 */ /* 0x000fe400078e02ff */
[----:B------:R-:W-:Y:S02]  /*1740*/  IMAD.MOV.U32 R28, RZ, RZ, 0x1 ;  /* 0x00000001ff1c7424 */ /* 0x000fe400078e00ff */
[----:B------:R-:W-:Y:S02]  /*1750*/  IMAD R3, R13, R29, R12 ;  /* 0x0000001d0d037224 */ /* 0x000fe400078e020c */
[----:B------:R-:W-:Y:S01]  /*1760*/  IMAD.MOV.U32 R12, RZ, RZ, -0x1 ;  /* 0xffffffffff0c7424 */ /* 0x000fe200078e00ff */
[----:B------:R-:W3:Y:S01]  /*1770*/  LDC R31, c[0x0][0x658] ;  /* 0x00019600ff1f7b82 */ /* 0x000ee20000000800 */
[----:B------:R-:W-:Y:S01]  /*1780*/  IMAD.IADD R3, R11, 0x1, R3 ;  /* 0x000000010b037824 */ /* 0x000fe200078e0203 */
[----:B-1----:R-:W-:-:S04]  /*1790*/  ISETP.NE.U32.AND P0, PT, R32, RZ, PT ;  /* 0x000000ff2000720c */ /* 0x002fc80003f05070 */
[----:B------:R-:W-:Y:S02]  /*17a0*/  ISETP.NE.AND.EX P0, PT, R33, RZ, PT, P0 ;  /* 0x000000ff2100720c */ /* 0x000fe40003f05300 */
[----:B------:R-:W1:Y:S01]  /*17b0*/  LDC R24, c[0x0][0x600] ;  /* 0x00018000ff187b82 */ /* 0x000e620000000800 */
[-CC-:B0-----:R-:W-:Y:S02]  /*17c0*/  SHF.R.U64 R27, R10, R14.reuse, R3.reuse ;  /* 0x0000000e0a1b7219 */ /* 0x181fe40000001203 */
[----:B------:R-:W-:-:S05]  /*17d0*/  SHF.R.U32.HI R10, RZ, R14, R3 ;  /* 0x0000000eff0a7219 */ /* 0x000fca0000011603 */
[----:B------:R-:W0:Y:S01]  /*17e0*/  LDC R22, c[0x0][0x648] ;  /* 0x00019200ff167b82 */ /* 0x000e220000000800 */
[-CC-:B--2---:R-:W-:Y:S02]  /*17f0*/  SHF.R.U64 R35, R27, R15.reuse, R10.reuse ;  /* 0x0000000f1b237219 */ /* 0x184fe4000000120a */
[----:B------:R-:W-:-:S05]  /*1800*/  SHF.R.U32.HI R10, RZ, R15, R10 ;  /* 0x0000000fff0a7219 */ /* 0x000fca000001160a */
[----:B------:R-:W2:Y:S01]  /*1810*/  LDC R26, c[0x0][0x638] ;  /* 0x00018e00ff1a7b82 */ /* 0x000ea20000000800 */
[-CC-:B---3--:R-:W-:Y:S02]  /*1820*/  SHF.R.U64 R34, R35, R31.reuse, R10.reuse ;  /* 0x0000001f23227219 */ /* 0x188fe4000000120a */
[-C--:B------:R-:W-:Y:S02]  /*1830*/  SHF.L.U32 R3, R12, R31.reuse, RZ ;  /* 0x0000001f0c037219 */ /* 0x080fe400000006ff */
[----:B------:R-:W-:Y:S01]  /*1840*/  SHF.R.U32.HI R11, RZ, R31, R10 ;  /* 0x0000001fff0b7219 */ /* 0x000fe2000001160a */
[----:B------:R-:W-:Y:S01]  /*1850*/  IMAD.MOV.U32 R10, RZ, RZ, R34 ;  /* 0x000000ffff0a7224 */ /* 0x000fe200078e0022 */
[----:B------:R-:W-:Y:S01]  /*1860*/  LOP3.LUT R18, RZ, R3, RZ, 0x33, !PT ;  /* 0x00000003ff127212 */ /* 0x000fe200078e33ff */
[----:B------:R-:W3:Y:S01]  /*1870*/  LDC R29, c[0x0][0x610] ;  /* 0x00018400ff1d7b82 */ /* 0x000ee20000000800 */
[----:B------:R-:W-:Y:S05]  /*1880*/  @!P0 BRA `(.L_x_15) ;  /* 0x0000000000288947 */ /* 0x000fea0003800000 */
[----:B------:R-:W4:Y:S02]  /*1890*/  LDC R3, c[0x0][0x64c] ;  /* 0x00019300ff037b82 */ /* 0x000f240000000800 */
[----:B----4-:R-:W-:-:S05]  /*18a0*/  IADD3 R3, P0, R34, R3, RZ ;  /* 0x0000000322037210 */ /* 0x010fca0007f1e0ff */
[----:B------:R-:W-:-:S04]  /*18b0*/  IMAD.X R19, RZ, RZ, R11, P0 ;  /* 0x000000ffff137224 */ /* 0x000fc800000e060b */
[----:B------:R-:W-:-:S04]  /*18c0*/  IMAD.WIDE.U32 R10, R19, R32, RZ ;  /* 0x00000020130a7225 */ /* 0x000fc800078e00ff */
[----:B------:R-:W-:-:S04]  /*18d0*/  IMAD.WIDE.U32 R12, P0, R3, R33, R10 ;  /* 0x00000021030c7225 */ /* 0x000fc8000780000a */
[----:B------:R-:W-:-:S04]  /*18e0*/  IMAD.WIDE.U32 R10, R3, R32, RZ ;  /* 0x00000020030a7225 */ /* 0x000fc800078e00ff */
[----:B------:R-:W-:Y:S01]  /*18f0*/  IMAD.X R15, RZ, RZ, RZ, P0 ;  /* 0x000000ffff0f7224 */ /* 0x000fe200000e06ff */
[----:B------:R-:W-:Y:S01]  /*1900*/  IADD3 RZ, P0, R11, R12, RZ ;  /* 0x0000000c0bff7210 */ /* 0x000fe20007f1e0ff */
[----:B------:R-:W-:-:S04]  /*1910*/  IMAD.MOV.U32 R14, RZ, RZ, R13 ;  /* 0x000000ffff0e7224 */ /* 0x000fc800078e000d */
[----:B------:R-:W-:-:S08]  /*1920*/  IMAD.WIDE.U32.X R10, R19, R33, R14, P0 ;  /* 0x00000021130a7225 */ /* 0x000fd000000e040e */
.L_x_15:
[----:B0-----:R-:W-:Y:S01]  /*1930*/  SHF.R.U64 R7, R10, R22, R11 ;  /* 0x000000160a077219 */ /* 0x001fe2000000120b */
[----:B-1----:R-:W-:Y:S01]  /*1940*/  VIADD R10, R24, 0xffffffff ;  /* 0xffffffff180a7836 */ /* 0x002fe20000000000 */
[----:B------:R-:W-:Y:S01]  /*1950*/  SHF.L.U32 R3, R28, R31, RZ ;  /* 0x0000001f1c037219 */ /* 0x000fe200000006ff */
[----:B------:R-:W-:Y:S01]  /*1960*/  @P1 IMAD R21, R25, R20, R6 ;  /* 0x0000001419151224 */ /* 0x000fe200078e0206 */
[----:B------:R-:W-:Y:S01]  /*1970*/  LOP3.LUT R18, R35, R18, RZ, 0xc0, !PT ;  /* 0x0000001223127212 */ /* 0x000fe200078ec0ff */
[----:B------:R-:W-:Y:S02]  /*1980*/  IMAD.MOV R11, RZ, RZ, -R7 ;  /* 0x000000ffff0b7224 */ /* 0x000fe400078e0a07 */
[----:B------:R-:W-:Y:S02]  /*1990*/  IMAD.MOV.U32 R6, RZ, RZ, 0x1 ;  /* 0x00000001ff067424 */ /* 0x000fe400078e00ff */
[----:B------:R-:W-:Y:S01]  /*19a0*/  IMAD R18, R3, R7, R18 ;  /* 0x0000000703127224 */ /* 0x000fe200078e0212 */
[----:B------:R-:W-:Y:S01]  /*19b0*/  LOP3.LUT R7, R27, R10, RZ, 0xc0, !PT ;  /* 0x0000000a1b077212 */ /* 0x000fe200078ec0ff */
[----:B--2---:R-:W-:-:S02]  /*19c0*/  IMAD R3, R11, R26, R34 ;  /* 0x0000001a0b037224 */ /* 0x004fc400078e0222 */
[----:B---3--:R-:W-:Y:S02]  /*19d0*/  IMAD R22, R18, R29, R21 ;  /* 0x0000001d12167224 */ /* 0x008fe400078e0215 */
[----:B------:R-:W-:Y:S01]  /*19e0*/  IMAD R7, R3, R24, R7 ;  /* 0x0000001803077224 */ /* 0x000fe200078e0207 */
[----:B------:R-:W-:Y:S01]  /*19f0*/  PRMT R3, R6, 0x7610, R3 ;  /* 0x0000761006037816 */ /* 0x000fe20000000003 */
[----:B------:R-:W-:-:S03]  /*1a00*/  IMAD.MOV.U32 R18, RZ, RZ, R30 ;  /* 0x000000ffff127224 */ /* 0x000fc600078e001e */
[----:B------:R-:W-:Y:S02]  /*1a10*/  SEL R19, R7, R22, !P1 ;  /* 0x0000001607137207 */ /* 0x000fe40004800000 */
[----:B------:R-:W-:-:S07]  /*1a20*/  SEL R22, R22, R7, !P1 ;  /* 0x0000000716167207 */ /* 0x000fce0004800000 */
.L_x_13:
[----:B------:R-:W-:Y:S05]  /*1a30*/  @!P2 BRA `(.L_x_16) ;  /* 0x00000000000ca947 */ /* 0x000fea0003800000 */
[----:B------:R-:W-:Y:S01]  /*1a40*/  UCGABAR_WAIT ;  /* 0x0000000000007dc7 */ /* 0x000fe20008000000 */
[----:B------:R-:W-:Y:S01]  /*1a50*/  CCTL.IVALL ;  /* 0x00000000ff00798f */ /* 0x000fe20002000000 */
[----:B------:R-:W-:Y:S05]  /*1a60*/  BRA `(.L_x_17) ;  /* 0x0000000000047947 */ /* 0x000fea0003800000 */
.L_x_16:
[----:B------:R-:W-:Y:S06]  /*1a70*/  BAR.SYNC.DEFER_BLOCKING 0x0 ;  /* 0x0000000000007b1d */ /* 0x000fec0000010000 */
.L_x_17:
[----:B------:R-:W-:Y:S05]  /*1a80*/  @!P4 BRA `(.L_x_18) ;  /* 0x0000002c00ecc947 */ /* 0x000fea0003800000 */
[----:B------:R-:W-:-:S13]  /*1a90*/  ISETP.GT.U32.AND P0, PT, R36, 0x1, PT ;  /* 0x000000012400780c */ /* 0x000fda0003f04070 */
[----:B------:R-:W-:Y:S05]  /*1aa0*/  @P0 EXIT ;  /* 0x000000000000094d */ /* 0x000fea0003800000 */
.L_x_19:
[----:B------:R-:W-:-:S08]  /*1ab0*/  NOP ;  /* 0x0000000000007918 */ /* 0x000fd00000000000 */
[----:B------:R-:W1:Y:S02]  /*1ac0*/  USETMAXREG.TRY_ALLOC.CTAPOOL UP0, 0xe8 ;  /* 0x000000e8000079c8 */ /* 0x000e640008000600 */
[----:B-1----:R-:W-:-:S13]  /*1ad0*/  PLOP3.LUT P0, PT, PT, PT, UP0, 0x80, 0x0 ;  /* 0x000000000000781c */ /* 0x002fda0003f0f008 */
[----:B------:R-:W-:Y:S05]  /*1ae0*/  @!P0 BRA `(.L_x_19) ;  /* 0xfffffffc00f08947 */ /* 0x000fea000383ffff */
[----:B------:R-:W-:-:S13]  /*1af0*/  LOP3.LUT P0, RZ, R3, 0xff, RZ, 0xc0, !PT ;  /* 0x000000ff03ff7812 */ /* 0x000fda000780c0ff */
[----:B------:R-:W-:Y:S05]  /*1b00*/  @!P0 EXIT ;  /* 0x000000000000894d */ /* 0x000fea0003800000 */
[----:B------:R-:W2:Y:S01]  /*1b10*/  LDL.64 R10, [R1] ;  /* 0x00000000010a7983 */ /* 0x000ea20000100a00 */
[----:B------:R-:W1:Y:S01]  /*1b20*/  S2UR UR4, SR_CgaCtaId ;  /* 0x00000000000479c3 */ /* 0x000e620000008800 */
[CC--:B------:R-:W-:Y:S01]  /*1b30*/  LEA.HI R3, R8.reuse, R5.reuse, RZ, 0x2 ;  /* 0x0000000508037211 */ /* 0x0c0fe200078f10ff */
[----:B------:R-:W-:Y:S01]  /*1b40*/  UMOV UR41, 0x400 ;  /* 0x0000040000297882 */ /* 0x000fe20000000000 */
[----:B------:R-:W-:Y:S01]  /*1b50*/  LEA.HI R8, R8, R5, RZ, 0x5 ;  /* 0x0000000508087211 */ /* 0x000fe200078f28ff */
[----:B------:R-:W-:Y:S01]  /*1b60*/  UISETP.LT.AND UP0, UPT, UR40, 0x1, UPT ;  /* 0x000000012800788c */ /* 0x000fe2000bf01270 */
[--C-:B------:R-:W-:Y:S01]  /*1b70*/  SHF.R.S32.HI R60, RZ, 0x2, R3.reuse ;  /* 0x00000002ff3c7819 */ /* 0x100fe20000011403 */
[----:B------:R-:W-:Y:S01]  /*1b80*/  UIADD3 UR5, UR43, -0x1, URZ ;  /* 0xffffffff2b057890 */ /* 0x000fe2000fffe03f */
[----:B------:R-:W-:Y:S01]  /*1b90*/  SHF.R.S32.HI R7, RZ, 0x1f, R3 ;  /* 0x0000001fff077819 */ /* 0x000fe20000011403 */
[----:B------:R-:W3:Y:S01]  /*1ba0*/  LDC R66, c[0x0][0x658] ;  /* 0x00019600ff427b82 */ /* 0x000ee20000000800 */
[----:B------:R-:W-:Y:S01]  /*1bb0*/  LOP3.LUT R4, R3, 0xfffffffc, RZ, 0xc0, !PT ;  /* 0xfffffffc03047812 */ /* 0x000fe200078ec0ff */
[----:B------:R-:W-:Y:S01]  /*1bc0*/  USEL UR42, UR40, 0x1, UP0 ;  /* 0x00000001282a7887 */ /* 0x000fe20008000000 */
[----:B------:R-:W-:Y:S01]  /*1bd0*/  LEA.HI R7, R7, R60, RZ, 0x3 ;  /* 0x0000003c07077211 */ /* 0x000fe200078f18ff */
[----:B------:R-:W-:Y:S01]  /*1be0*/  UISETP.NE.AND UP0, UPT, UR5, URZ, UPT ;  /* 0x0000003f0500728c */ /* 0x000fe2000bf05270 */
[----:B------:R-:W-:Y:S01]  /*1bf0*/  SHF.R.S32.HI R3, RZ, 0x5, R8 ;  /* 0x00000005ff037819 */ /* 0x000fe20000011408 */
[----:B------:R-:W-:Y:S01]  /*1c00*/  IMAD.IADD R4, R5, 0x1, -R4 ;  /* 0x0000000105047824 */ /* 0x000fe200078e0a04 */
[----:B------:R-:W-:Y:S01]  /*1c10*/  LOP3.LUT R7, R7, 0xfffffff8, RZ, 0xc0, !PT ;  /* 0xfffffff807077812 */ /* 0x000fe200078ec0ff */
[----:B------:R-:W4:Y:S01]  /*1c20*/  LDC.64 R64, c[0x0][0x5c8] ;  /* 0x00017200ff407b82 */ /* 0x000f220000000a00 */
[----:B------:R-:W-:Y:S01]  /*1c30*/  USEL UR7, URZ, 0x1, UP0 ;  /* 0x000000013f077887 */ /* 0x000fe20008000000 */
[----:B------:R-:W-:Y:S01]  /*1c40*/  IMAD.SHL.U32 R62, R4, 0x2, RZ ;  /* 0x00000002043e7824 */ /* 0x000fe200078e00ff */
[----:B------:R-:W-:Y:S01]  /*1c50*/  ULDC UR8, c[0x0][0x284] ;  /* 0x0000a10000087ab9 */ /* 0x000fe20000000800 */
[----:B------:R-:W-:Y:S01]  /*1c60*/  IMAD.IADD R60, R60, 0x1, -R7 ;  /* 0x000000013c3c7824 */ /* 0x000fe200078e0a07 */
[----:B------:R-:W-:Y:S01]  /*1c70*/  LOP3.LUT R73, R23, 0x1, RZ, 0xfc, !PT ;  /* 0x0000000117497812 */ /* 0x000fe200078efcff */
[----:B------:R-:W-:Y:S01]  /*1c80*/  IMAD.MOV.U32 R7, RZ, RZ, 0x1 ;  /* 0x00000001ff077424 */ /* 0x000fe200078e00ff */
[----:B------:R-:W-:Y:S01]  /*1c90*/  SHF.R.S32.HI R63, RZ, 0x1f, R62 ;  /* 0x0000001fff3f7819 */ /* 0x000fe2000001143e */
[----:B------:R-:W0:Y:S01]  /*1ca0*/  LDC R5, c[0x0][0x288] ;  /* 0x0000a200ff057b82 */ /* 0x000e220000000800 */
[--C-:B------:R-:W-:Y:S01]  /*1cb0*/  SHF.R.S32.HI R61, RZ, 0x1f, R60.reuse ;  /* 0x0000001fff3d7819 */ /* 0x100fe2000001143c */
[----:B-1----:R-:W-:Y:S01]  /*1cc0*/  ULEA UR41, UR4, UR41, 0x18 ;  /* 0x0000002904297291 */ /* 0x002fe2000f8ec03f */
[C-C-:B------:R-:W-:Y:S01]  /*1cd0*/  IMAD R71, R3.reuse, -0x10, -R60.reuse ;  /* 0xfffffff003477824 */ /* 0x140fe200078e0a3c */
[----:B------:R-:W-:Y:S01]  /*1ce0*/  USHF.L.U32 UR4, UR5, 0x3, URZ ;  /* 0x0000000305047899 */ /* 0x000fe2000800063f */
[----:B------:R-:W-:Y:S01]  /*1cf0*/  IMAD.U32 R74, RZ, RZ, UR7 ;  /* 0x00000007ff4a7e24 */ /* 0x000fe2000f8e00ff */
[----:B------:R-:W-:Y:S01]  /*1d00*/  UIADD3 UR5, UR41, 0x480, URZ ;  /* 0x0000048029057890 */ /* 0x000fe2000fffe03f */
[----:B------:R-:W-:Y:S01]  /*1d10*/  IMAD.WIDE R60, R3, 0x10, R60 ;  /* 0x00000010033c7825 */ /* 0x000fe200078e023c */
[----:B------:R-:W1:Y:S01]  /*1d20*/  LDC R69, c[0x0][0x600] ;  /* 0x00018000ff457b82 */ /* 0x000e620000000800 */
[----:B------:R-:W-:-:S02]  /*1d30*/  UIADD3 UR6, UR41, 0x1c480, URZ ;  /* 0x0001c48029067890 */ /* 0x000fc4000fffe03f */
[----:B------:R-:W-:Y:S01]  /*1d40*/  IMAD.MOV.U32 R3, RZ, RZ, -0x1 ;  /* 0xffffffffff037424 */ /* 0x000fe200078e00ff */
[----:B------:R-:W-:Y:S01]  /*1d50*/  USHF.R.U32.HI UR5, URZ, 0x4, UR5 ;  /* 0x000000043f057899 */ /* 0x000fe20008011605 */
[----:B------:R-:W-:Y:S01]  /*1d60*/  VIADD R71, R71, UR8 ;  /* 0x0000000847477c36 */ /* 0x000fe20008000000 */
[----:B------:R-:W-:Y:S02]  /*1d70*/  USHF.R.U32.HI UR6, URZ, 0x4, UR6 ;  /* 0x000000043f067899 */ /* 0x000fe40008011606 */
[-C--:B---3--:R-:W-:Y:S01]  /*1d80*/  SHF.L.U32 R3, R3, R66.reuse, RZ ;  /* 0x0000004203037219 */ /* 0x088fe200000006ff */
[----:B------:R-:W-:Y:S01]  /*1d90*/  UIADD3 UR47, UR41, 0x390, URZ ;  /* 0x00000390292f7890 */ /* 0x000fe2000fffe03f */
[----:B----4-:R-:W-:Y:S01]  /*1da0*/  SHF.L.U64.HI R67, R64, 0x3, R65 ;  /* 0x0000000340437819 */ /* 0x010fe20000010241 */
[----:B------:R-:W-:Y:S01]  /*1db0*/  ULOP3.LUT UR4, UR4, 0x8, URZ, 0xc0, !UPT ;  /* 0x0000000804047892 */ /* 0x000fe2000f8ec03f */
[----:B------:R-:W-:Y:S01]  /*1dc0*/  SHF.L.U32 R66, R7, R66, RZ ;  /* 0x0000004207427219 */ /* 0x000fe200000006ff */
[----:B------:R-:W-:Y:S01]  /*1dd0*/  ULOP3.LUT UR5, UR5, 0x3fff, URZ, 0xc0, !UPT ;  /* 0x00003fff05057892 */ /* 0x000fe2000f8ec03f */
[----:B------:R-:W-:Y:S01]  /*1de0*/  LOP3.LUT R70, RZ, R3, RZ, 0x33, !PT ;  /* 0x00000003ff467212 */ /* 0x000fe200078e33ff */
[----:B------:R-:W-:Y:S01]  /*1df0*/  ULOP3.LUT UR6, UR6, 0x3fff, URZ, 0xc0, !UPT ;  /* 0x00003fff06067892 */ /* 0x000fe2000f8ec03f */
[----:B0-----:R-:W-:Y:S01]  /*1e00*/  IMAD R65, R4, -0x2, R5 ;  /* 0xfffffffe04417824 */ /* 0x001fe200078e0205 */
[----:B------:R-:W-:-:S02]  /*1e10*/  USHF.L.U32 UR48, UR40, 0x1, URZ ;  /* 0x0000000128307899 */ /* 0x000fc4000800063f */
[----:B------:R-:W-:Y:S02]  /*1e20*/  UIADD3 UR42, -UR42, UR40, URZ ;  /* 0x000000282a2a7290 */ /* 0x000fe4000fffe13f */
[----:B------:R-:W-:Y:S02]  /*1e30*/  ULEA UR43, UR43, UR47, 0x3 ;  /* 0x0000002f2b2b7291 */ /* 0x000fe4000f8e183f */
[----:B------:R-:W-:Y:S01]  /*1e40*/  ULOP3.LUT UR49, UR4, 0x8, URZ, 0x3c, !UPT ;  /* 0x0000000804317892 */ /* 0x000fe2000f8e3c3f */
[----:B-1----:R-:W-:Y:S01]  /*1e50*/  VIADD R69, R69, 0xffffffff ;  /* 0xffffffff45457836 */ /* 0x002fe20000000000 */
[----:B------:R-:W-:Y:S02]  /*1e60*/  ULOP3.LUT UR44, UR4, 0x18, URZ, 0x3c, !UPT ;  /* 0x00000018042c7892 */ /* 0x000fe4000f8e3c3f */
[----:B------:R-:W-:Y:S02]  /*1e70*/  ULOP3.LUT UR45, UR5, 0x10000, URZ, 0xfc, !UPT ;  /* 0x00010000052d7892 */ /* 0x000fe4000f8efc3f */
[----:B------:R-:W-:Y:S01]  /*1e80*/  ULOP3.LUT UR46, UR6, 0x10000, URZ, 0xfc, !UPT ;  /* 0x00010000062e7892 */ /* 0x000fe2000f8efc3f */
[----:B--2---:R-:W-:-:S11]  /*1e90*/  SHF.L.U64.HI R68, R10, 0x1, R0 ;  /* 0x000000010a447819 */ /* 0x004fd60000010200 */
.L_x_107:
[----:B------:R-:W-:-:S04]  /*1ea0*/  SHF.L.U32 R0, R74, 0x1f, RZ ;  /* 0x0000001f4a007819 */ /* 0x000fc800000006ff */
[----:B------:R-:W0:Y:S02]  /*1eb0*/  SYNCS.PHASECHK.TRANS64.TRYWAIT P0, [UR43+-0x8], R0 ;  /* 0xfffff800ff0075a7 */ /* 0x000e24000800016b */
[----:B0-----:R-:W-:Y:S05]  /*1ec0*/  @!P0 BRA `(.L_x_20) ;  /* 0x00000058006c8947 */ /* 0x001fea0003800000 */
.L_x_181:
[----:B------:R-:W-:Y:S02]  /*1ed0*/  ULDC UR4, c[0x0][0x28c] ;  /* 0x0000a30000047ab9 */ /* 0x000fe40000000800 */
[----:B------:R-:W-:-:S13]  /*1ee0*/  ISETP.LT.AND P0, PT, RZ, UR4, PT ;  /* 0x00000004ff007c0c */ /* 0x000fda000bf01270 */
[----:B------:R-:W-:Y:S05]  /*1ef0*/  @P0 BRA `(.L_x_21) ;  /* 0x0000000000400947 */ /* 0x000fea0003800000 */
[----:B0-----:R-:W-:Y:S01]  /*1f00*/  MOV R0, 0x0 ;  /* 0x0000000000007802 */ /* 0x001fe20000000f00 */
[----:B------:R-:W-:Y:S01]  /*1f10*/  ULDC.64 UR4, c[0x4][0x68] ;  /* 0x01001a0000047ab9 */ /* 0x000fe20000000a00 */
[----:B------:R-:W-:Y:S01]  /*1f20*/  ULDC.64 UR6, c[0x4][0x8] ;  /* 0x0100020000067ab9 */ /* 0x000fe20000000a00 */
[----:B------:R-:W-:Y:S01]  /*1f30*/  IMAD.U32 R4, RZ, RZ, UR4 ;  /* 0x00000004ff047e24 */ /* 0x000fe2000f8e00ff */
[----:B------:R0:W1:Y:S01]  /*1f40*/  LDC.64 R14, c[0x4][R0] ;  /* 0x01000000000e7b82 */ /* 0x0000620000000a00 */
[----:B------:R-:W-:Y:S01]  /*1f50*/  IMAD.U32 R5, RZ, RZ, UR5 ;  /* 0x00000005ff057e24 */ /* 0x000fe2000f8e00ff */
[----:B------:R-:W-:Y:S01]  /*1f60*/  ULDC.64 UR4, c[0x4][0x70] ;  /* 0x01001c0000047ab9 */ /* 0x000fe20000000a00 */
[----:B------:R-:W-:Y:S02]  /*1f70*/  IMAD.U32 R10, RZ, RZ, UR6 ;  /* 0x00000006ff0a7e24 */ /* 0x000fe4000f8e00ff */
[----:B------:R-:W-:Y:S02]  /*1f80*/  IMAD.U32 R6, RZ, RZ, UR4 ;  /* 0x00000004ff067e24 */ /* 0x000fe4000f8e00ff */
[----:B------:R-:W-:-:S02]  /*1f90*/  IMAD.U32 R7, RZ, RZ, UR5 ;  /* 0x00000005ff077e24 */ /* 0x000fc4000f8e00ff */
[----:B------:R-:W-:Y:S02]  /*1fa0*/  IMAD.U32 R11, RZ, RZ, UR7 ;  /* 0x00000007ff0b7e24 */ /* 0x000fe4000f8e00ff */
[----:B------:R-:W-:Y:S02]  /*1fb0*/  IMAD.MOV.U32 R8, RZ, RZ, 0x1e1 ;  /* 0x000001e1ff087424 */ /* 0x000fe400078e00ff */
[----:B------:R-:W-:Y:S02]  /*1fc0*/  IMAD.MOV.U32 R12, RZ, RZ, 0x1 ;  /* 0x00000001ff0c7424 */ /* 0x000fe400078e00ff */
[----:B0-----:R-:W-:-:S07]  /*1fd0*/  IMAD.MOV.U32 R13, RZ, RZ, RZ ;  /* 0x000000ffff0d7224 */ /* 0x001fce00078e00ff */
[----:B------:R-:W-:-:S07]  /*1fe0*/  LEPC R20, `(.L_x_21) ;  /* 0x000000001014794e */ /* 0x000fce0000000000 */
[----:B-1---5:R-:W-:Y:S05]  /*1ff0*/  CALL.ABS.NOINC R14 ;  /* 0x000000000e007343 */ /* 0x022fea0003c00000 */
.L_x_21:
[----:B------:R-:W-:-:S13]  /*2000*/  ISETP.NE.AND P0, PT, R73, 0x3, PT ;  /* 0x000000034900780c */ /* 0x000fda0003f05270 */
[----:B------:R-:W-:Y:S05]  /*2010*/  @!P0 BRA `(.L_x_22) ;  /* 0x0000000000048947 */ /* 0x000fea0003800000 */
[----:B------:R-:W-:Y:S01]  /*2020*/  BPT.TRAP 0x1 ;  /* 0x000000040000795c */ /* 0x000fe20000300000 */
.L_x_22:
[----:B0-----:R-:W-:Y:S02]  /*2030*/  IMAD.U32 R3, RZ, RZ, UR39 ;  /* 0x00000027ff037e24 */ /* 0x001fe4000f8e00ff */
[----:B------:R-:W-:-:S03]  /*2040*/  IMAD.U32 R0, RZ, RZ, UR38 ;  /* 0x00000026ff007e24 */ /* 0x000fc6000f8e00ff */
[----:B------:R-:W-:Y:S02]  /*2050*/  LEA R3, R3, UR41, 0x3 ;  /* 0x0000002903037c11 */ /* 0x000fe4000f8e18ff */
[----:B------:R-:W-:-:S04]  /*2060*/  SHF.L.U32 R0, R0, 0x1f, RZ ;  /* 0x0000001f00007819 */ /* 0x000fc800000006ff */
[----:B------:R0:W1:Y:S01]  /*2070*/  SYNCS.PHASECHK.TRANS64.TRYWAIT P1, [R3+URZ], R0 ;  /* 0x00000000030075a7 */ /* 0x000062000802017f */
[----:B------:R-:W-:Y:S05]  /*2080*/  @!P0 BRA `(.L_x_23) ;  /* 0x0000000000048947 */ /* 0x000fea0003800000 */
[----:B------:R-:W-:Y:S01]  /*2090*/  BPT.TRAP 0x1 ;  /* 0x000000040000795c */ /* 0x000fe20000300000 */
.L_x_23:
[----:B-1----:R-:W-:Y:S05]  /*20a0*/  @P1 BRA `(.L_x_24) ;  /* 0x0000000000081947 */ /* 0x002fea0003800000 */
[----:B------:R-:W1:Y:S02]  /*20b0*/  SYNCS.PHASECHK.TRANS64.TRYWAIT P1, [R3+URZ], R0 ;  /* 0x00000000030075a7 */ /* 0x000e64000802017f */
[----:B-1----:R-:W-:Y:S05]  /*20c0*/  @!P1 BRA `(.L_x_25) ;  /* 0x0000005800049947 */ /* 0x002fea0003800000 */
.L_x_24:
[----:B------:R-:W-:Y:S05]  /*20d0*/  WARPSYNC.ALL ;  /* 0x0000000000007948 */ /* 0x000fea0003800000 */
[----:B------:R-:W-:Y:S01]  /*20e0*/  ULEA UR4, UR39, UR45, 0x7 ;  /* 0x0000002d27047291 */ /* 0x000fe2000f8e383f */
[----:B------:R-:W-:Y:S01]  /*20f0*/  WARPGROUP.ARRIVE ;  /* 0x00000000000079c5 */ /* 0x000fe20000000000 */
[----:B------:R-:W-:Y:S01]  /*2100*/  ULEA UR6, UR39, UR46, 0x7 ;  /* 0x0000002e27067291 */ /* 0x000fe2000f8e383f */
[----:B01----:R-:W-:Y:S01]  /*2110*/  IMAD.U32 R0, RZ, RZ, UR42 ;  /* 0x0000002aff007e24 */ /* 0x003fe2000f8e00ff */
[----:B------:R-:W-:Y:S01]  /*2120*/  UMOV UR5, 0xc0000010 ;  /* 0xc000001000057882 */ /* 0x000fe20000000000 */
[----:B------:R-:W-:-:S03]  /*2130*/  UMOV UR7, 0xc0000010 ;  /* 0xc000001000077882 */ /* 0x000fc60000000000 */
[----:B------:R-:W-:-:S03]  /*2140*/  ISETP.GE.AND P1, PT, R0, 0x1, PT ;  /* 0x000000010000780c */ /* 0x000fc60003f26270 */
[----:B------:R-:W-:Y:S03]  /*2150*/  IGMMA.64x64x32.S8.S8 R24, gdesc[UR4], RZ, !UPT, gsb0 ;  /* 0x01e00000041879f1 */ /* 0x000fe6000c0410ff */
[----:B------:R-:W-:-:S07]  /*2160*/  WARPGROUP.DEPBAR.LE gsb0, 0x0 ;  /* 0x00008000000079c5 */ /* 0x000fce0000010000 */
[----:B------:R-:W-:Y:S05]  /*2170*/  @!P1 BRA `(.L_x_26) ;  /* 0x0000000000b89947 */ /* 0x000fea0003800000 */
[----:B------:R-:W-:Y:S01]  /*2180*/  UIADD3 UR4, UR39, 0x1, URZ ;  /* 0x0000000127047890 */ /* 0x000fe2000fffe03f */
[----:B------:R-:W-:Y:S02]  /*2190*/  IMAD.U32 R0, RZ, RZ, UR42 ;  /* 0x0000002aff007e24 */ /* 0x000fe4000f8e00ff */
[----:B------:R-:W-:Y:S01]  /*21a0*/  IMAD.U32 R3, RZ, RZ, UR39 ;  /* 0x00000027ff037e24 */ /* 0x000fe2000f8e00ff */
[----:B------:R-:W-:-:S04]  /*21b0*/  UISETP.NE.AND UP0, UPT, UR4, 0x38, UPT ;  /* 0x000000380400788c */ /* 0x000fc8000bf05270 */
[----:B------:R-:W-:Y:S02]  /*21c0*/  USEL UR5, URZ, 0x1, UP0 ;  /* 0x000000013f057887 */ /* 0x000fe40008000000 */
[----:B------:R-:W-:Y:S02]  /*21d0*/  USEL UR8, UR4, URZ, UP0 ;  /* 0x0000003f04087287 */ /* 0x000fe40008000000 */
[----:B------:R-:W-:-:S06]  /*21e0*/  ULOP3.LUT UR5, UR38, UR5, URZ, 0x3c, !UPT ;  /* 0x0000000526057292 */ /* 0x000fcc000f8e3c3f */
[----:B------:R-:W-:-:S07]  /*21f0*/  IMAD.U32 R6, RZ, RZ, UR5 ;  /* 0x00000005ff067e24 */ /* 0x000fce000f8e00ff */
.L_x_33:
[----:B------:R-:W-:Y:S05]  /*2200*/  @!P0 BRA `(.L_x_27) ;  /* 0x0000000000048947 */ /* 0x000fea0003800000 */
[----:B------:R-:W-:Y:S01]  /*2210*/  BPT.TRAP 0x1 ;  /* 0x000000040000795c */ /* 0x000fe20000300000 */
.L_x_27:
[----:B------:R-:W-:Y:S01]  /*2220*/  ULEA UR4, UR8, UR41, 0x3 ;  /* 0x0000002908047291 */ /* 0x000fe2000f8e183f */
[----:B------:R-:W-:-:S08]  /*2230*/  SHF.L.U32 R4, R6, 0x1f, RZ ;  /* 0x0000001f06047819 */ /* 0x000fd000000006ff */
[----:B------:R0:W1:Y:S01]  /*2240*/  SYNCS.PHASECHK.TRANS64.TRYWAIT P1, [UR4], R4 ;  /* 0x00000004ff0075a7 */ /* 0x0000620008020144 */
[----:B------:R-:W-:Y:S05]  /*2250*/  @!P0 BRA `(.L_x_28) ;  /* 0x0000000000048947 */ /* 0x000fea0003800000 */
[----:B------:R-:W-:Y:S01]  /*2260*/  BPT.TRAP 0x1 ;  /* 0x000000040000795c */ /* 0x000fe20000300000 */
.L_x_28:
[----:B-1----:R-:W-:Y:S05]  /*2270*/  @P1 BRA `(.L_x_29) ;  /* 0x0000000000081947 */ /* 0x002fea0003800000 */
[----:B------:R-:W1:Y:S02]  /*2280*/  SYNCS.PHASECHK.TRANS64.TRYWAIT P1, [UR4], R4 ;  /* 0x00000004ff0075a7 */ /* 0x000e640008020144 */
[----:B-1----:R-:W-:Y:S05]  /*2290*/  @!P1 BRA `(.L_x_30) ;  /* 0x0000005400a49947 */ /* 0x002fea0003800000 */
.L_x_29:
[----:B------:R-:W-:Y:S01]  /*22a0*/  ULEA UR4, UR8, UR45, 0x7 ;  /* 0x0000002d08047291 */ /* 0x000fe2000f8e383f */
[----:B------:R-:W-:Y:S01]  /*22b0*/  WARPGROUP.ARRIVE ;  /* 0x00000000000079c5 */ /* 0x000fe20000000000 */
[----:B------:R-:W-:Y:S01]  /*22c0*/  ULEA UR6, UR8, UR46, 0x7 ;  /* 0x0000002e08067291 */ /* 0x000fe2000f8e383f */
[----:B------:R-:W-:Y:S01]  /*22d0*/  UMOV UR5, 0xc0000010 ;  /* 0xc000001000057882 */ /* 0x000fe20000000000 */
[----:B------:R-:W-:-:S07]  /*22e0*/  UMOV UR7, 0xc0000010 ;  /* 0xc000001000077882 */ /* 0x000fce0000000000 */
[----:B------:R-:W-:Y:S03]  /*22f0*/  IGMMA.64x64x32.S8.S8 R24, gdesc[UR4], R24, gsb0 ;  /* 0x01e00000041879f1 */ /* 0x000fe60008041018 */
[----:B------:R-:W-:Y:S02]  /*2300*/  WARPGROUP.DEPBAR.LE gsb0, 0x0 ;  /* 0x00008000000079c5 */ /* 0x000fe40000010000 */
[----:B------:R-:W-:Y:S05]  /*2310*/  @!P0 BRA `(.L_x_31) ;  /* 0x0000000000048947 */ /* 0x000fea0003800000 */
[----:B------:R-:W-:Y:S01]  /*2320*/  BPT.TRAP 0x1 ;  /* 0x000000040000795c */ /* 0x000fe20000300000 */
.L_x_31:
[----:B------:R-:W-:-:S13]  /*2330*/  ISETP.NE.AND P1, PT, R57, RZ, PT ;  /* 0x000000ff3900720c */ /* 0x000fda0003f25270 */
[----:B01----:R-:W-:-:S05]  /*2340*/  @P1 LEA R4, R3, UR41, 0x3 ;  /* 0x0000002903041c11 */ /* 0x003fca000f8e18ff */
[----:B------:R-:W-:-:S05]  /*2350*/  @P1 VIADD R5, R4, 0x1c0 ;  /* 0x000001c004051836 */ /* 0x000fca0000000000 */
[----:B------:R-:W-:-:S04]  /*2360*/  @P1 PRMT R5, R56, 0x654, R5 ;  /* 0x0000065438051816 */ /* 0x000fc80000000005 */
[----:B------:R0:W-:Y:S01]  /*2370*/  @P1 SYNCS.ARRIVE.TRANS64.RED.A1T0 RZ, [R5+URZ], RZ ;  /* 0x000000ff05ff19a7 */ /* 0x0001e2000810043f */
[----:B------:R-:W-:-:S13]  /*2380*/  ISETP.GT.U32.AND P1, PT, R23, 0x1, PT ;  /* 0x000000011700780c */ /* 0x000fda0003f24070 */
[----:B0-----:R-:W-:Y:S05]  /*2390*/  @P1 BRA `(.L_x_32) ;  /* 0x0000000000041947 */ /* 0x001fea0003800000 */
[----:B------:R-:W-:Y:S01]  /*23a0*/  BPT.TRAP 0x1 ;  /* 0x000000040000795c */ /* 0x000fe20000300000 */
.L_x_32:
[----:B------:R-:W-:Y:S01]  /*23b0*/  UIADD3 UR8, UR8, 0x1, URZ ;  /* 0x0000000108087890 */ /* 0x000fe2000fffe03f */
[C---:B------:R-:W-:Y:S01]  /*23c0*/  ISETP.GT.AND P2, PT, R0.reuse, 0x1, PT ;  /* 0x000000010000780c */ /* 0x040fe20003f44270 */
[----:B------:R-:W-:Y:S02]  /*23d0*/  VIADD R3, R3, 0x1 ;  /* 0x0000000103037836 */ /* 0x000fe40000000000 */
[----:B------:R-:W-:Y:S01]  /*23e0*/  UISETP.NE.AND UP0, UPT, UR8, 0x38, UPT ;  /* 0x000000380800788c */ /* 0x000fe2000bf05270 */
[----:B------:R-:W-:Y:S02]  /*23f0*/  VIADD R0, R0, 0xffffffff ;  /* 0xffffffff00007836 */ /* 0x000fe40000000000 */
[C---:B------:R-:W-:Y:S01]  /*2400*/  ISETP.NE.AND P1, PT, R3.reuse, 0x38, PT ;  /* 0x000000380300780c */ /* 0x040fe20003f25270 */
[----:B------:R-:W-:Y:S02]  /*2410*/  USEL UR4, URZ, 0x1, UP0 ;  /* 0x000000013f047887 */ /* 0x000fe40008000000 */
[----:B------:R-:W-:Y:S01]  /*2420*/  USEL UR8, UR8, URZ, UP0 ;  /* 0x0000003f08087287 */ /* 0x000fe20008000000 */
[----:B------:R-:W-:-:S03]  /*2430*/  SEL R3, R3, RZ, P1 ;  /* 0x000000ff03037207 */ /* 0x000fc60000800000 */
[----:B------:R-:W-:Y:S01]  /*2440*/  LOP3.LUT R6, R6, UR4, RZ, 0x3c, !PT ;  /* 0x0000000406067c12 */ /* 0x000fe2000f8e3cff */
[----:B------:R-:W-:Y:S07]  /*2450*/  @P2 BRA `(.L_x_33) ;  /* 0xfffffffc00682947 */ /* 0x000fee000383ffff */
.L_x_26:
[----:B------:R-:W0:Y:S01]  /*2460*/  LDC R0, c[0x0][0x28c] ;  /* 0x0000a300ff007b82 */ /* 0x000e220000000800 */
[----:B------:R-:W-:-:S04]  /*2470*/  IMAD.U32 R3, RZ, RZ, UR49 ;  /* 0x00000031ff037e24 */ /* 0x000fc8000f8e00ff */
[----:B------:R1:W-:Y:S01]  /*2480*/  SYNCS.ARRIVE.TRANS64.A1T0 RZ, [R3+UR47], RZ ;  /* 0x000000ff03ff79a7 */ /* 0x0003e2000810002f */
[----:B0-----:R-:W-:-:S13]  /*2490*/  ISETP.GE.AND P1, PT, R0, 0x1, PT ;  /* 0x000000010000780c */ /* 0x001fda0003f26270 */
[----:B-1----:R-:W-:Y:S05]  /*24a0*/  @!P1 BRA `(.L_x_34) ;  /* 0x0000000000449947 */ /* 0x002fea0003800000 */
[----:B------:R-:W-:Y:S05]  /*24b0*/  @!P0 BRA `(.L_x_35) ;  /* 0x0000000000048947 */ /* 0x000fea0003800000 */
[----:B------:R-:W-:Y:S01]  /*24c0*/  BPT.TRAP 0x1 ;  /* 0x000000040000795c */ /* 0x000fe20000300000 */
.L_x_35:
[----:B------:R-:W-:-:S13]  /*24d0*/  ISETP.NE.AND P0, PT, R57, RZ, PT ;  /* 0x000000ff3900720c */ /* 0x000fda0003f05270 */
[----:B------:R-:W-:-:S05]  /*24e0*/  VOTEU.ANY UP0, P0 ;  /* 0x00000000003f7886 */ /* 0x000fca0000000100 */
[----:B------:R-:W-:-:S06]  /*24f0*/  @UP0 UIADD3 UR4, UR39, UR42, URZ ;  /* 0x0000002a27040290 */ /* 0x000fcc000fffe03f */
[----:B------:R-:W-:Y:S02]  /*2500*/  IMAD.U32 R4, RZ, RZ, UR4 ;  /* 0x00000004ff047e24 */ /* 0x000fe4000f8e00ff */
[----:B------:R-:W-:-:S03]  /*2510*/  IMAD.U32 R3, RZ, RZ, UR4 ;  /* 0x00000004ff037e24 */ /* 0x000fc6000f8e00ff */
[----:B------:R-:W-:-:S05]  /*2520*/  @P0 SHF.R.U32.HI R4, RZ, 0x3, R4 ;  /* 0x00000003ff040819 */ /* 0x000fca0000011604 */
[----:B------:R-:W-:-:S04]  /*2530*/  @P0 IMAD.WIDE.U32 R4, R4, 0x24924925, RZ ;  /* 0x2492492504040825 */ /* 0x000fc800078e00ff */
[----:B------:R-:W-:-:S05]  /*2540*/  @P0 IMAD R4, R5, -0x38, R3 ;  /* 0xffffffc805040824 */ /* 0x000fca00078e0203 */
[----:B------:R-:W-:-:S05]  /*2550*/  @P0 LEA R4, R4, UR41, 0x3 ;  /* 0x0000002904040c11 */ /* 0x000fca000f8e18ff */
[----:B------:R-:W-:-:S05]  /*2560*/  @P0 VIADD R3, R4, 0x1c0 ;  /* 0x000001c004030836 */ /* 0x000fca0000000000 */
[----:B------:R-:W-:-:S04]  /*2570*/  @P0 PRMT R3, R56, 0x654, R3 ;  /* 0x0000065438030816 */ /* 0x000fc80000000003 */
[----:B------:R0:W-:Y:S01]  /*2580*/  @P0 SYNCS.ARRIVE.TRANS64.RED.A1T0 RZ, [R3+URZ], RZ ;  /* 0x000000ff03ff09a7 */ /* 0x0001e2000810043f */
[----:B------:R-:W-:-:S13]  /*2590*/  ISETP.GT.U32.AND P0, PT, R23, 0x1, PT ;  /* 0x000000011700780c */ /* 0x000fda0003f04070 */
[----:B0-----:R-:W-:Y:S05]  /*25a0*/  @P0 BRA `(.L_x_34) ;  /* 0x0000000000040947 */ /* 0x001fea0003800000 */
[----:B------:R-:W-:Y:S01]  /*25b0*/  BPT.TRAP 0x1 ;  /* 0x000000040000795c */ /* 0x000fe20000300000 */
.L_x_34:
[----:B------:R-:W-:Y:S01]  /*25c0*/  SHF.L.U32 R3, R74, 0x1f, RZ ;  /* 0x0000001f4a037819 */ /* 0x000fe200000006ff */
[----:B------:R-:W-:Y:S01]  /*25d0*/  UIADD3 UR39, UR39, UR48, URZ ;  /* 0x0000003027277290 */ /* 0x000fe2000fffe03f */
[----:B------:R-:W-:Y:S01]  /*25e0*/  IMAD.SHL.U32 R0, R22, 0x40, RZ ;  /* 0x0000004016007824 */ /* 0x000fe200078e00ff */
[----:B------:R-:W-:Y:S01]  /*25f0*/  UISETP.GE.U32.AND UP1, UPT, UR48, 0x38, UPT ;  /* 0x000000383000788c */ /* 0x000fe2000bf26070 */
[----:B------:R-:W0:Y:S01]  /*2600*/  SYNCS.PHASECHK.TRANS64.TRYWAIT P0, [UR43+0x8], R3 ;  /* 0x00000803ff0075a7 */ /* 0x000e22000800016b */
[----:B------:R-:W-:-:S04]  /*2610*/  UISETP.GT.U32.AND UP0, UPT, UR39, 0x37, UPT ;  /* 0x000000372700788c */ /* 0x000fc8000bf04070 */
[----:B------:R-:W-:-:S04]  /*2620*/  UISETP.LT.U32.AND UP0, UPT, UR48, 0x38, UP0 ;  /* 0x000000383000788c */ /* 0x000fc80008701070 */
[----:B------:R-:W-:Y:S02]  /*2630*/  USEL UR6, URZ, 0x1, !UP0 ;  /* 0x000000013f067887 */ /* 0x000fe4000c000000 */
[----:B------:R-:W-:Y:S02]  /*2640*/  @UP1 USHF.R.U32.HI UR4, URZ, 0x3, UR39 ;  /* 0x000000033f041899 */ /* 0x000fe40008011627 */
[----:B------:R-:W-:Y:S02]  /*2650*/  ULOP3.LUT UR38, UR38, UR6, URZ, 0x3c, !UPT ;  /* 0x0000000626267292 */ /* 0x000fe4000f8e3c3f */
[----:B------:R-:W-:-:S04]  /*2660*/  @UP1 UIMAD.WIDE.U32 UR4, UR4, 0x24924925, URZ ;  /* 0x24924925040418a5 */ /* 0x000fc8000f8e003f */
[----:B------:R-:W-:Y:S01]  /*2670*/  @UP1 ULOP3.LUT UR38, UR38, 0x1, UR5, 0x78, !UPT ;  /* 0x0000000126261892 */ /* 0x000fe2000f8e7805 */
[----:B0-----:R-:W-:Y:S11]  /*2680*/  @!P0 BRA `(.L_x_36) ;  /* 0x0000005000c08947 */ /* 0x001ff60003800000 */
.L_x_182:
[----:B------:R-:W-:Y:S01]  /*2690*/  ULDC UR4, c[0x0][0x284] ;  /* 0x0000a10000047ab9 */ /* 0x000fe20000000800 */
[----:B------:R-:W-:Y:S01]  /*26a0*/  IMAD.SHL.U32 R13, R19, 0x40, RZ ;  /* 0x00000040130d7824 */ /* 0x000fe200078e00ff */
[----:B------:R-:W-:Y:S01]  /*26b0*/  ISETP.GE.AND P0, PT, R0, UR4, PT ;  /* 0x0000000400007c0c */ /* 0x000fe2000bf06270 */
[----:B------:R-:W-:-:S03]  /*26c0*/  ULDC UR4, c[0x0][0x288] ;  /* 0x0000a20000047ab9 */ /* 0x000fc60000000800 */
[----:B------:R-:W-:-:S13]  /*26d0*/  ISETP.GE.OR P0, PT, R13, UR4, P0 ;  /* 0x000000040d007c0c */ /* 0x000fda0008706670 */
[----:B------:R-:W-:Y:S05]  /*26e0*/  @P0 BRA `(.L_x_37) ;  /* 0x0000001c00380947 */ /* 0x000fea0003800000 */
[----:B------:R-:W-:Y:S01]  /*26f0*/  SHF.R.S32.HI R11, RZ, 0x1f, R18 ;  /* 0x0000001fff0b7819 */ /* 0x000fe20000011412 */
[----:B------:R-:W-:Y:S01]  /*2700*/  ULDC.64 UR4, c[0x0][0x5d0] ;  /* 0x0001740000047ab9 */ /* 0x000fe20000000a00 */
[----:B------:R-:W-:Y:S01]  /*2710*/  SHF.R.S32.HI R10, RZ, 0x1f, R13 ;  /* 0x0000001fff0a7819 */ /* 0x000fe2000001140d */
[----:B0-----:R-:W-:Y:S01]  /*2720*/  IMAD.WIDE.U32 R4, R18, UR4, R62 ;  /* 0x0000000412047c25 */ /* 0x001fe2000f8e003e */
[----:B------:R-:W-:Y:S01]  /*2730*/  ULDC.64 UR6, c[0x0][0x5c8] ;  /* 0x0001720000067ab9 */ /* 0x000fe20000000a00 */
[----:B------:R-:W-:Y:S02]  /*2740*/  BSSY B0, `(.L_x_37) ;  /* 0x00001c8000007945 */ /* 0x000fe40003800000 */
[----:B------:R-:W-:Y:S01]  /*2750*/  IMAD R3, R11, UR4, RZ ;  /* 0x000000040b037c24 */ /* 0x000fe2000f8e02ff */
[----:B------:R-:W-:Y:S01]  /*2760*/  IADD3 R4, P0, R13, R4, RZ ;  /* 0x000000040d047210 */ /* 0x000fe20007f1e0ff */
[----:B------:R-:W-:-:S04]  /*2770*/  IMAD.WIDE R14, R22, 0x40, R60 ;  /* 0x00000040160e7825 */ /* 0x000fc800078e023c */
[----:B------:R-:W-:Y:S01]  /*2780*/  IMAD R3, R18, UR5, R3 ;  /* 0x0000000512037c24 */ /* 0x000fe2000f8e0203 */
[----:B------:R-:W-:Y:S01]  /*2790*/  ULDC.64 UR4, c[0x0][0x5c0] ;  /* 0x0001700000047ab9 */ /* 0x000fe20000000a00 */
[----:B------:R-:W-:Y:S02]  /*27a0*/  IMAD.IADD R22, R71, 0x1, -R0 ;  /* 0x0000000147167824 */ /* 0x000fe400078e0a00 */
[----:B------:R-:W-:Y:S01]  /*27b0*/  IMAD.IADD R75, R65, 0x1, -R13 ;  /* 0x00000001414b7824 */ /* 0x000fe200078e0a0d */
[----:B------:R-:W-:Y:S01]  /*27c0*/  IADD3.X R5, R10, R5, R3, P0, !PT ;  /* 0x000000050a057210 */ /* 0x000fe200007fe403 */
[----:B------:R-:W-:Y:S02]  /*27d0*/  IMAD R3, R15, UR6, RZ ;  /* 0x000000060f037c24 */ /* 0x000fe4000f8e02ff */
[----:B------:R-:W-:-:S04]  /*27e0*/  IMAD.WIDE.U32 R4, R14, UR6, R4 ;  /* 0x000000060e047c25 */ /* 0x000fc8000f8e0004 */
[----:B------:R-:W-:Y:S01]  /*27f0*/  IMAD R3, R14, UR7, R3 ;  /* 0x000000070e037c24 */ /* 0x000fe2000f8e0203 */
[----:B------:R-:W-:-:S04]  /*2800*/  IADD3 R6, P0, R4, UR4, RZ ;  /* 0x0000000404067c10 */ /* 0x000fc8000ff1e0ff */
[----:B------:R-:W-:Y:S02]  /*2810*/  IADD3.X R7, R5, UR5, R3, P0, !PT ;  /* 0x0000000505077c10 */ /* 0x000fe400087fe403 */
[----:B-----5:R-:W-:Y:S02]  /*2820*/  ISETP.NE.AND P0, PT, R59, RZ, PT ;  /* 0x000000ff3b00720c */ /* 0x020fe40003f05270 */
[----:B------:R-:W-:-:S05]  /*2830*/  LEA R4, P1, R64, R6, 0x3 ;  /* 0x0000000640047211 */ /* 0x000fca00078218ff */
[----:B------:R-:W-:-:S06]  /*2840*/  IMAD.X R5, R67, 0x1, R7, P1 ;  /* 0x0000000143057824 */ /* 0x000fcc00008e0607 */
[----:B------:R-:W-:Y:S05]  /*2850*/  @!P0 BRA `(.L_x_38) ;  /* 0x0000001400188947 */ /* 0x000fea0003800000 */
[----:B------:R-:W0:Y:S01]  /*2860*/  LDC.64 R20, c[0x0][0x5b0] ;  /* 0x00016c00ff147b82 */ /* 0x000e220000000a00 */
[----:B------:R-:W-:Y:S01]  /*2870*/  ULDC.64 UR4, c[0x0][0x5b8] ;  /* 0x00016e0000047ab9 */ /* 0x000fe20000000a00 */
[----:B------:R-:W-:Y:S01]  /*2880*/  ISETP.GE.AND P3, PT, R75, 0x1, PT ;  /* 0x000000014b00780c */ /* 0x000fe20003f66270 */
[----:B------:R-:W-:Y:S01]  /*2890*/  IMAD.WIDE.U32 R8, R18, UR4, R62 ;  /* 0x0000000412087c25 */ /* 0x000fe2000f8e003e */
[----:B------:R-:W-:Y:S02]  /*28a0*/  BSSY B1, `(.L_x_39) ;  /* 0x000000e000017945 */ /* 0x000fe40003800000 */
[----:B------:R-:W-:Y:S01]  /*28b0*/  ISETP.LT.OR P1, PT, R22, 0x1, !P3 ;  /* 0x000000011600780c */ /* 0x000fe20005f21670 */
[----:B------:R-:W-:Y:S01]  /*28c0*/  IMAD R3, R11, UR4, RZ ;  /* 0x000000040b037c24 */ /* 0x000fe2000f8e02ff */
[----:B------:R-:W1:Y:S01]  /*28d0*/  LDC.64 R76, c[0x0][0x5a8] ;  /* 0x00016a00ff4c7b82 */ /* 0x000e620000000a00 */
[----:B------:R-:W-:Y:S02]  /*28e0*/  IADD3 R12, P0, R13, R8, RZ ;  /* 0x000000080d0c7210 */ /* 0x000fe40007f1e0ff */
[----:B------:R-:W-:-:S05]  /*28f0*/  IMAD R3, R18, UR5, R3 ;  /* 0x0000000512037c24 */ /* 0x000fca000f8e0203 */
[----:B------:R-:W-:Y:S01]  /*2900*/  IADD3.X R13, R10, R9, R3, P0, !PT ;  /* 0x000000090a0d7210 */ /* 0x000fe200007fe403 */
[-C--:B0-----:R-:W-:Y:S02]  /*2910*/  IMAD R0, R15, R20.reuse, RZ ;  /* 0x000000140f007224 */ /* 0x081fe400078e02ff */
[----:B------:R-:W-:-:S04]  /*2920*/  IMAD.WIDE.U32 R8, R14, R20, R12 ;  /* 0x000000140e087225 */ /* 0x000fc800078e000c */
[----:B------:R-:W-:Y:S01]  /*2930*/  IMAD R19, R14, R21, R0 ;  /* 0x000000150e137224 */ /* 0x000fe200078e0200 */
[----:B-1----:R-:W-:-:S04]  /*2940*/  IADD3 R8, P0, R8, R76, RZ ;  /* 0x0000004c08087210 */ /* 0x002fc80007f1e0ff */
[----:B------:R-:W-:Y:S01]  /*2950*/  IADD3.X R9, R77, R9, R19, P0, !PT ;  /* 0x000000094d097210 */ /* 0x000fe200007fe413 */
[----:B------:R-:W-:Y:S08]  /*2960*/  @P1 BRA `(.L_x_40) ;  /* 0x0000000000041947 */ /* 0x000ff00003800000 */
[----:B------:R0:W5:Y:S02]  /*2970*/  LDG.E.U8 R72, desc[UR36][R8.64] ;  /* 0x0000002408487981 */ /* 0x000164000c1e1100 */
.L_x_40:
[----:B------:R-:W-:Y:S05]  /*2980*/  BSYNC B1 ;  /* 0x0000000000017941 */ /* 0x000fea0003800000 */
.L_x_39:
[----:B-----5:R-:W-:Y:S01]  /*2990*/  LOP3.LUT R0, R72, 0xffff, RZ, 0xc0, !PT ;  /* 0x0000ffff48007812 */ /* 0x020fe200078ec0ff */
[----:B------:R-:W-:Y:S01]  /*29a0*/  IMAD.SHL.U32 R10, R20, 0x8, RZ ;  /* 0x00000008140a7824 */ /* 0x000fe200078e00ff */
[----:B------:R-:W-:Y:S01]  /*29b0*/  ISETP.GE.AND P2, PT, R75, 0x2, PT ;  /* 0x000000024b00780c */ /* 0x000fe20003f46270 */
[----:B------:R-:W-:Y:S01]  /*29c0*/  BSSY B1, `(.L_x_41) ;  /* 0x000000e000017945 */ /* 0x000fe20003800000 */
[----:B------:R-:W-:Y:S02]  /*29d0*/  PRMT R0, R0, 0x8880, RZ ;  /* 0x0000888000007816 */ /* 0x000fe400000000ff */
[----:B------:R-:W-:Y:S02]  /*29e0*/  ISETP.LT.OR P0, PT, R22, 0x1, !P2 ;  /* 0x000000011600780c */ /* 0x000fe40005701670 */
[----:B------:R-:W-:Y:S01]  /*29f0*/  SHF.L.U64.HI R11, R20, 0x3, R21 ;  /* 0x00000003140b7819 */ /* 0x000fe20000010215 */
[----:B------:R-:W-:-:S04]  /*2a00*/  IMAD R3, R0, R59, RZ ;  /* 0x0000003b00037224 */ /* 0x000fc800078e02ff */
[----:B------:R-:W-:Y:S02]  /*2a10*/  @!P1 IMAD R15, R24, R58, R3 ;  /* 0x0000003a180f9224 */ /* 0x000fe400078e0203 */
[----:B------:R-:W-:-:S03]  /*2a20*/  IMAD.WIDE.U32 R10, R14, R20, R10 ;  /* 0x000000140e0a7225 */ /* 0x000fc600078e000a */
[----:B------:R1:W-:Y:S01]  /*2a30*/  @!P1 STG.E.U8 desc[UR36][R6.64], R15 ;  /* 0x0000000f06009986 */ /* 0x0003e2000c101124 */
[----:B------:R-:W-:Y:S01]  /*2a40*/  IMAD.IADD R14, R19, 0x1, R11 ;  /* 0x00000001130e7824 */ /* 0x000fe200078e020b */
[----:B------:R-:W-:Y:S01]  /*2a50*/  IADD3 R10, P4, P5, R12, R76, R10 ;  /* 0x0000004c0c0a7210 */ /* 0x000fe20007d9e00a */
[----:B------:R-:W-:-:S12]  /*2a60*/  @P0 BRA `(.L_x_42) ;  /* 0x00000000000c0947 */ /* 0x000fd80003800000 */
[----:B------:R-:W2:Y:S02]  /*2a70*/  LDG.E.U8 R72, desc[UR36][R8.64+0x1] ;  /* 0x0000012408487981 */ /* 0x000ea4000c1e1100 */
[----:B--2---:R-:W-:-:S05]  /*2a80*/  PRMT R0, R72, 0x8880, RZ ;  /* 0x0000888048007816 */ /* 0x004fca00000000ff */
[----:B------:R-:W-:-:S07]  /*2a90*/  IMAD R3, R0, R59, RZ ;  /* 0x0000003b00037224 */ /* 0x000fce00078e02ff */
.L_x_42:
[----:B------:R-:W-:Y:S05]  /*2aa0*/  BSYNC B1 ;  /* 0x0000000000017941 */ /* 0x000fea0003800000 */
.L_x_41:
[C---:B------:R-:W-:Y:S01]  /*2ab0*/  ISETP.LT.OR P3, PT, R22.reuse, 0x9, !P3 ;  /* 0x000000091600780c */ /* 0x040fe20005f61670 */
[----:B------:R-:W-:Y:S01]  /*2ac0*/  @!P0 IMAD R25, R25, R58, R3 ;  /* 0x0000003a19198224 */ /* 0x000fe200078e0203 */
[----:B------:R-:W-:Y:S01]  /*2ad0*/  ISETP.GE.AND P1, PT, R75, 0x9, PT ;  /* 0x000000094b00780c */ /* 0x000fe20003f26270 */
[----:B------:R-:W-:Y:S01]  /*2ae0*/  BSSY B1, `(.L_x_43) ;  /* 0x000000b000017945 */ /* 0x000fe20003800000 */
[----:B------:R-:W-:Y:S02]  /*2af0*/  IADD3.X R11, R13, R77, R14, P4, P5 ;  /* 0x0000004d0d0b7210 */ /* 0x000fe400027ea40e */
[----:B------:R2:W-:Y:S01]  /*2b00*/  @!P0 STG.E.U8 desc[UR36][R6.64+0x1], R25 ;  /* 0x0000011906008986 */ /* 0x0005e2000c101124 */
[----:B------:R-:W-:Y:S02]  /*2b10*/  ISETP.GE.AND P0, PT, R75, 0xa, PT ;  /* 0x0000000a4b00780c */ /* 0x000fe40003f06270 */
[C---:B------:R-:W-:Y:S02]  /*2b20*/  ISETP.LT.OR P2, PT, R22.reuse, 0x9, !P2 ;  /* 0x000000091600780c */ /* 0x040fe40005741670 */
[----:B------:R-:W-:-:S02]  /*2b30*/  ISETP.LT.OR P5, PT, R22, 0x1, !P1 ;  /* 0x000000011600780c */ /* 0x000fc40004fa1670 */
[----:B------:R-:W-:Y:S01]  /*2b40*/  ISETP.LT.OR P4, PT, R22, 0x1, !P0 ;  /* 0x000000011600780c */ /* 0x000fe20004781670 */
[----:B------:R-:W-:-:S12]  /*2b50*/  @P3 BRA `(.L_x_44) ;  /* 0x00000000000c3947 */ /* 0x000fd80003800000 */
[----:B------:R-:W3:Y:S02]  /*2b60*/  LDG.E.U8 R72, desc[UR36][R10.64] ;  /* 0x000000240a487981 */ /* 0x000ee4000c1e1100 */
[----:B---3--:R-:W-:-:S05]  /*2b70*/  PRMT R0, R72, 0x8880, RZ ;  /* 0x0000888048007816 */ /* 0x008fca00000000ff */
[----:B------:R-:W-:-:S07]  /*2b80*/  IMAD R3, R0, R59, RZ ;  /* 0x0000003b00037224 */ /* 0x000fce00078e02ff */
.L_x_44:
[----:B------:R-:W-:Y:S05]  /*2b90*/  BSYNC B1 ;  /* 0x0000000000017941 */ /* 0x000fea0003800000 */
.L_x_43:
[----:B------:R-:W-:Y:S01]  /*2ba0*/  @!P3 IMAD R13, R26, R58, R3 ;  /* 0x0000003a1a0db224 */ /* 0x000fe200078e0203 */
[----:B------:R-:W-:Y:S04]  /*2bb0*/  BSSY B1, `(.L_x_45) ;  /* 0x0000006000017945 */ /* 0x000fe80003800000 */
[----:B------:R3:W-:Y:S01]  /*2bc0*/  @!P3 STG.E.U8 desc[UR36][R4.64], R13 ;  /* 0x0000000d0400b986 */ /* 0x0007e2000c101124 */
[----:B------:R-:W-:Y:S05]  /*2bd0*/  @P2 BRA `(.L_x_46) ;  /* 0x00000000000c2947 */ /* 0x000fea0003800000 */
[----:B------:R-:W4:Y:S02]  /*2be0*/  LDG.E.U8 R72, desc[UR36][R10.64+0x1] ;  /* 0x000001240a487981 */ /* 0x000f24000c1e1100 */
[----:B----4-:R-:W-:-:S05]  /*2bf0*/  PRMT R0, R72, 0x8880, RZ ;  /* 0x0000888048007816 */ /* 0x010fca00000000ff */
[----:B------:R-:W-:-:S07]  /*2c00*/  IMAD R3, R0, R59, RZ ;  /* 0x0000003b00037224 */ /* 0x000fce00078e02ff */
.L_x_46:
[----:B------:R-:W-:Y:S05]  /*2c10*/  BSYNC B1 ;  /* 0x0000000000017941 */ /* 0x000fea0003800000 */
.L_x_45:
[----:B------:R-:W-:Y:S01]  /*2c20*/  @!P2 IMAD R27, R27, R58, R3 ;  /* 0x0000003a1b1ba224 */ /* 0x000fe200078e0203 */
[----:B------:R-:W-:Y:S04]  /*2c30*/  BSSY B1, `(.L_x_47) ;  /* 0x0000006000017945 */ /* 0x000fe80003800000 */
[----:B------:R4:W-:Y:S01]  /*2c40*/  @!P2 STG.E.U8 desc[UR36][R4.64+0x1], R27 ;  /* 0x0000011b0400a986 */ /* 0x0009e2000c101124 */
[----:B------:R-:W-:Y:S05]  /*2c50*/  @P5 BRA `(.L_x_48) ;  /* 0x00000000000c5947 */ /* 0x000fea0003800000 */
[----:B------:R-:W5:Y:S02]  /*2c60*/  LDG.E.U8 R72, desc[UR36][R8.64+0x8] ;  /* 0x0000082408487981 */ /* 0x000f64000c1e1100 */
[----:B-----5:R-:W-:-:S05]  /*2c70*/  PRMT R0, R72, 0x8880, RZ ;  /* 0x0000888048007816 */ /* 0x020fca00000000ff */
[----:B------:R-:W-:-:S07]  /*2c80*/  IMAD R3, R0, R59, RZ ;  /* 0x0000003b00037224 */ /* 0x000fce00078e02ff */
.L_x_48:
[----:B------:R-:W-:Y:S05]  /*2c90*/  BSYNC B1 ;  /* 0x0000000000017941 */ /* 0x000fea0003800000 */
.L_x_47:
[----:B---3--:R-:W-:Y:S01]  /*2ca0*/  @!P5 IMAD R13, R28, R58, R3 ;  /* 0x0000003a1c0dd224 */ /* 0x008fe200078e0203 */
[----:B------:R-:W-:Y:S04]  /*2cb0*/  BSSY B1, `(.L_x_49) ;  /* 0x0000006000017945 */ /* 0x000fe80003800000 */
[----:B------:R3:W-:Y:S01]  /*2cc0*/  @!P5 STG.E.U8 desc[UR36][R6.64+0x8], R13 ;  /* 0x0000080d0600d986 */ /* 0x0007e2000c101124 */
[----:B------:R-:W-:Y:S05]  /*2cd0*/  @P4 BRA `(.L_x_50) ;  /* 0x00000000000c4947 */ /* 0x000fea0003800000 */
[----:B------:R-:W5:Y:S02]  /*2ce0*/  LDG.E.U8 R72, desc[UR36][R8.64+0x9] ;  /* 0x0000092408487981 */ /* 0x000f64000c1e1100 */
[----:B-----5:R-:W-:-:S05]  /*2cf0*/  PRMT R0, R72, 0x8880, RZ ;  /* 0x0000888048007816 */ /* 0x020fca00000000ff */
[----:B------:R-:W-:-:S07]  /*2d00*/  IMAD R3, R0, R59, RZ ;  /* 0x0000003b00037224 */ /* 0x000fce00078e02ff */
.L_x_50:
[----:B------:R-:W-:Y:S05]  /*2d10*/  BSYNC B1 ;  /* 0x0000000000017941 */ /* 0x000fea0003800000 */
.L_x_49:
[C---:B------:R-:W-:Y:S01]  /*2d20*/  ISETP.LT.OR P1, PT, R22.reuse, 0x9, !P1 ;  /* 0x000000091600780c */ /* 0x040fe20004f21670 */
[----:B------:R-:W-:Y:S01]  /*2d30*/  @!P4 IMAD R29, R29, R58, R3 ;  /* 0x0000003a1d1dc224 */ /* 0x000fe200078e0203 */
[C---:B------:R-:W-:Y:S01]  /*2d40*/  ISETP.GE.AND P3, PT, R75.reuse, 0x11, PT ;  /* 0x000000114b00780c */ /* 0x040fe20003f66270 */
[----:B------:R-:W-:Y:S01]  /*2d50*/  BSSY B1, `(.L_x_51) ;  /* 0x000000a000017945 */ /* 0x000fe20003800000 */
[----:B------:R-:W-:Y:S02]  /*2d60*/  ISETP.GE.AND P2, PT, R75, 0x12, PT ;  /* 0x000000124b00780c */ /* 0x000fe40003f46270 */
[----:B------:R0:W-:Y:S01]  /*2d70*/  @!P4 STG.E.U8 desc[UR36][R6.64+0x9], R29 ;  /* 0x0000091d0600c986 */ /* 0x0001e2000c101124 */
[C---:B------:R-:W-:Y:S02]  /*2d80*/  ISETP.LT.OR P0, PT, R22.reuse, 0x9, !P0 ;  /* 0x000000091600780c */ /* 0x040fe40004701670 */
[C---:B------:R-:W-:Y:S02]  /*2d90*/  ISETP.LT.OR P5, PT, R22.reuse, 0x1, !P3 ;  /* 0x000000011600780c */ /* 0x040fe40005fa1670 */
[----:B------:R-:W-:-:S02]  /*2da0*/  ISETP.LT.OR P4, PT, R22, 0x1, !P2 ;  /* 0x000000011600780c */ /* 0x000fc40005781670 */
[----:B------:R-:W-:Y:S11]  /*2db0*/  @P1 BRA `(.L_x_52) ;  /* 0x00000000000c1947 */ /* 0x000ff60003800000 */
[----:B------:R-:W5:Y:S02]  /*2dc0*/  LDG.E.U8 R72, desc[UR36][R10.64+0x8] ;  /* 0x000008240a487981 */ /* 0x000f64000c1e1100 */
[----:B-----5:R-:W-:-:S05]  /*2dd0*/  PRMT R0, R72, 0x8880, RZ ;  /* 0x0000888048007816 */ /* 0x020fca00000000ff */
[----:B------:R-:W-:-:S07]  /*2de0*/  IMAD R3, R0, R59, RZ ;  /* 0x0000003b00037224 */ /* 0x000fce00078e02ff */
.L_x_52:
[----:B------:R-:W-:Y:S05]  /*2df0*/  BSYNC B1 ;  /* 0x0000000000017941 */ /* 0x000fea0003800000 */
.L_x_51:
[----:B---3--:R-:W-:Y:S01]  /*2e00*/  @!P1 IMAD R13, R30, R58, R3 ;  /* 0x0000003a1e0d9224 */ /* 0x008fe200078e0203 */
[----:B------:R-:W-:Y:S04]  /*2e10*/  BSSY B1, `(.L_x_53) ;  /* 0x0000006000017945 */ /* 0x000fe80003800000 */
[----:B------:R3:W-:Y:S01]  /*2e20*/  @!P1 STG.E.U8 desc[UR36][R4.64+0x8], R13 ;  /* 0x0000080d04009986 */ /* 0x0007e2000c101124 */
[----:B------:R-:W-:Y:S05]  /*2e30*/  @P0 BRA `(.L_x_54) ;  /* 0x00000000000c0947 */ /* 0x000fea0003800000 */
[----:B------:R-:W5:Y:S02]  /*2e40*/  LDG.E.U8 R72, desc[UR36][R10.64+0x9] ;  /* 0x000009240a487981 */ /* 0x000f64000c1e1100 */
[----:B-----5:R-:W-:-:S05]  /*2e50*/  PRMT R0, R72, 0x8880, RZ ;  /* 0x0000888048007816 */ /* 0x020fca00000000ff */
[----:B------:R-:W-:-:S07]  /*2e60*/  IMAD R3, R0, R59, RZ ;  /* 0x0000003b00037224 */ /* 0x000fce00078e02ff */
.L_x_54:
[----:B------:R-:W-:Y:S05]  /*2e70*/  BSYNC B1 ;  /* 0x0000000000017941 */ /* 0x000fea0003800000 */
.L_x_53:
[----:B------:R-:W-:Y:S01]  /*2e80*/  @!P0 IMAD R31, R31, R58, R3 ;  /* 0x0000003a1f1f8224 */ /* 0x000fe200078e0203 */
[----:B------:R-:W-:Y:S04]  /*2e90*/  BSSY B1, `(.L_x_55) ;  /* 0x0000006000017945 */ /* 0x000fe80003800000 */
[----:B------:R0:W-:Y:S01]  /*2ea0*/  @!P0 STG.E.U8 desc[UR36][R4.64+0x9], R31 ;  /* 0x0000091f04008986 */ /* 0x0001e2000c101124 */
[----:B------:R-:W-:Y:S05]  /*2eb0*/  @P5 BRA `(.L_x_56) ;  /* 0x00000000000c5947 */ /* 0x000fea0003800000 */
[----:B------:R-:W5:Y:S02]  /*2ec0*/  LDG.E.U8 R72, desc[UR36][R8.64+0x10] ;  /* 0x0000102408487981 */ /* 0x000f64000c1e1100 */
[----:B-----5:R-:W-:-:S05]  /*2ed0*/  PRMT R0, R72, 0x8880, RZ ;  /* 0x0000888048007816 */ /* 0x020fca00000000ff */
[----:B------:R-:W-:-:S07]  /*2ee0*/  IMAD R3, R0, R59, RZ ;  /* 0x0000003b00037224 */ /* 0x000fce00078e02ff */
.L_x_56:
[----:B------:R-:W-:Y:S05]  /*2ef0*/  BSYNC B1 ;  /* 0x0000000000017941 */ /* 0x000fea0003800000 */
.L_x_55:
[----:B---3--:R-:W-:Y:S01]  /*2f00*/  @!P5 IMAD R13, R32, R58, R3 ;  /* 0x0000003a200dd224 */ /* 0x008fe200078e0203 */
[----:B------:R-:W-:Y:S04]  /*2f10*/  BSSY B1, `(.L_x_57) ;  /* 0x0000006000017945 */ /* 0x000fe80003800000 */
[----:B------:R3:W-:Y:S01]  /*2f20*/  @!P5 STG.E.U8 desc[UR36][R6.64+0x10], R13 ;  /* 0x0000100d0600d986 */ /* 0x0007e2000c101124 */
[----:B------:R-:W-:Y:S05]  /*2f30*/  @P4 BRA `(.L_x_58) ;  /* 0x00000000000c4947 */ /* 0x000fea0003800000 */
[----:B------:R-:W5:Y:S02]  /*2f40*/  LDG.E.U8 R72, desc[UR36][R8.64+0x11] ;  /* 0x0000112408487981 */ /* 0x000f64000c1e1100 */
[----:B-----5:R-:W-:-:S05]  /*2f50*/  PRMT R0, R72, 0x8880, RZ ;  /* 0x0000888048007816 */ /* 0x020fca00000000ff */
[----:B------:R-:W-:-:S07]  /*2f60*/  IMAD R3, R0, R59, RZ ;  /* 0x0000003b00037224 */ /* 0x000fce00078e02ff */
.L_x_58:
[----:B------:R-:W-:Y:S05]  /*2f70*/  BSYNC B1 ;  /* 0x0000000000017941 */ /* 0x000fea0003800000 */
.L_x_57:
        /* <DEDUP_REMOVED lines=13> */
.L_x_60:
[----:B------:R-:W-:Y:S05]  /*3050*/  BSYNC B1 ;  /* 0x0000000000017941 */ /* 0x000fea0003800000 */
.L_x_59:
[----:B---3--:R-:W-:Y:S01]  /*3060*/  @!P3 IMAD R13, R34, R58, R3 ;  /* 0x0000003a220db224 */ /* 0x008fe200078e0203 */
[----:B------:R-:W-:Y:S04]  /*3070*/  BSSY B1, `(.L_x_61) ;  /* 0x0000006000017945 */ /* 0x000fe80003800000 */
[----:B------:R3:W-:Y:S01]  /*3080*/  @!P3 STG.E.U8 desc[UR36][R4.64+0x10], R13 ;  /* 0x0000100d0400b986 */ /* 0x0007e2000c101124 */
[----:B------:R-:W-:Y:S05]  /*3090*/  @P2 BRA `(.L_x_62) ;  /* 0x00000000000c2947 */ /* 0x000fea0003800000 */
[----:B------:R-:W5:Y:S02]  /*30a0*/  LDG.E.U8 R72, desc[UR36][R10.64+0x11] ;  /* 0x000011240a487981 */ /* 0x000f64000c1e1100 */
[----:B-----5:R-:W-:-:S05]  /*30b0*/  PRMT R0, R72, 0x8880, RZ ;  /* 0x0000888048007816 */ /* 0x020fca00000000ff */
[----:B------:R-:W-:-:S07]  /*30c0*/  IMAD R3, R0, R59, RZ ;  /* 0x0000003b00037224 */ /* 0x000fce00078e02ff */
.L_x_62:
[----:B------:R-:W-:Y:S05]  /*30d0*/  BSYNC B1 ;  /* 0x0000000000017941 */ /* 0x000fea0003800000 */
.L_x_61:
[----:B------:R-:W-:Y:S01]  /*30e0*/  @!P2 IMAD R35, R35, R58, R3 ;  /* 0x0000003a2323a224 */ /* 0x000fe200078e0203 */
[----:B------:R-:W-:Y:S04]  /*30f0*/  BSSY B1, `(.L_x_63) ;  /* 0x0000006000017945 */ /* 0x000fe80003800000 */
[----:B------:R0:W-:Y:S01]  /*3100*/  @!P2 STG.E.U8 desc[UR36][R4.64+0x11], R35 ;  /* 0x000011230400a986 */ /* 0x0001e2000c101124 */
[----:B------:R-:W-:Y:S05]  /*3110*/  @P5 BRA `(.L_x_64) ;  /* 0x00000000000c5947 */ /* 0x000fea0003800000 */
[----:B------:R-:W5:Y:S02]  /*3120*/  LDG.E.U8 R72, desc[UR36][R8.64+0x18] ;  /* 0x0000182408487981 */ /* 0x000f64000c1e1100 */
[----:B-----5:R-:W-:-:S05]  /*3130*/  PRMT R0, R72, 0x8880, RZ ;  /* 0x0000888048007816 */ /* 0x020fca00000000ff */
[----:B------:R-:W-:-:S07]  /*3140*/  IMAD R3, R0, R59, RZ ;  /* 0x0000003b00037224 */ /* 0x000fce00078e02ff */
.L_x_64:
[----:B------:R-:W-:Y:S05]  /*3150*/  BSYNC B1 ;  /* 0x0000000000017941 */ /* 0x000fea0003800000 */
.L_x_63:
[----:B---3--:R-:W-:Y:S01]  /*3160*/  @!P5 IMAD R13, R36, R58, R3 ;  /* 0x0000003a240dd224 */ /* 0x008fe200078e0203 */
[----:B------:R-:W-:Y:S04]  /*3170*/  BSSY B1, `(.L_x_65) ;  /* 0x0000006000017945 */ /* 0x000fe80003800000 */
[----:B------:R3:W-:Y:S01]  /*3180*/  @!P5 STG.E.U8 desc[UR36][R6.64+0x18], R13 ;  /* 0x0000180d0600d986 */ /* 0x0007e2000c101124 */
[----:B------:R-:W-:Y:S05]  /*3190*/  @P4 BRA `(.L_x_66) ;  /* 0x00000000000c4947 */ /* 0x000fea0003800000 */
[----:B------:R-:W5:Y:S02]  /*31a0*/  LDG.E.U8 R72, desc[UR36][R8.64+0x19] ;  /* 0x0000192408487981 */ /* 0x000f64000c1e1100 */
[----:B-----5:R-:W-:-:S05]  /*31b0*/  PRMT R0, R72, 0x8880, RZ ;  /* 0x0000888048007816 */ /* 0x020fca00000000ff */
[----:B------:R-:W-:-:S07]  /*31c0*/  IMAD R3, R0, R59, RZ ;  /* 0x0000003b00037224 */ /* 0x000fce00078e02ff */
.L_x_66:
[----:B------:R-:W-:Y:S05]  /*31d0*/  BSYNC B1 ;  /* 0x0000000000017941 */ /* 0x000fea0003800000 */
.L_x_65:
        /* <DEDUP_REMOVED lines=13> */
.L_x_68:
[----:B------:R-:W-:Y:S05]  /*32b0*/  BSYNC B1 ;  /* 0x0000000000017941 */ /* 0x000fea0003800000 */
.L_x_67:
[----:B---3--:R-:W-:Y:S01]  /*32c0*/  @!P1 IMAD R13, R38, R58, R3 ;  /* 0x0000003a260d9224 */ /* 0x008fe200078e0203 */
[----:B------:R-:W-:Y:S04]  /*32d0*/  BSSY B1, `(.L_x_69) ;  /* 0x0000006000017945 */ /* 0x000fe80003800000 */
[----:B------:R3:W-:Y:S01]  /*32e0*/  @!P1 STG.E.U8 desc[UR36][R4.64+0x18], R13 ;  /* 0x0000180d04009986 */ /* 0x0007e2000c101124 */
[----:B------:R-:W-:Y:S05]  /*32f0*/  @P4 BRA `(.L_x_70) ;  /* 0x00000000000c4947 */ /* 0x000fea0003800000 */
[----:B------:R-:W5:Y:S02]  /*3300*/  LDG.E.U8 R72, desc[UR36][R10.64+0x19] ;  /* 0x000019240a487981 */ /* 0x000f64000c1e1100 */
[----:B-----5:R-:W-:-:S05]  /*3310*/  PRMT R0, R72, 0x8880, RZ ;  /* 0x0000888048007816 */ /* 0x020fca00000000ff */
[----:B------:R-:W-:-:S07]  /*3320*/  IMAD R3, R0, R59, RZ ;  /* 0x0000003b00037224 */ /* 0x000fce00078e02ff */
.L_x_70:
[----:B------:R-:W-:Y:S05]  /*3330*/  BSYNC B1 ;  /* 0x0000000000017941 */ /* 0x000fea0003800000 */
.L_x_69:
[----:B------:R-:W-:Y:S01]  /*3340*/  @!P4 IMAD R39, R39, R58, R3 ;  /* 0x0000003a2727c224 */ /* 0x000fe200078e0203 */
[----:B------:R-:W-:Y:S04]  /*3350*/  BSSY B1, `(.L_x_71) ;  /* 0x0000006000017945 */ /* 0x000fe80003800000 */
[----:B------:R0:W-:Y:S01]  /*3360*/  @!P4 STG.E.U8 desc[UR36][R4.64+0x19], R39 ;  /* 0x000019270400c986 */ /* 0x0001e2000c101124 */
[----:B------:R-:W-:Y:S05]  /*3370*/  @P5 BRA `(.L_x_72) ;  /* 0x00000000000c5947 */ /* 0x000fea0003800000 */
[----:B------:R-:W5:Y:S02]  /*3380*/  LDG.E.U8 R72, desc[UR36][R8.64+0x20] ;  /* 0x0000202408487981 */ /* 0x000f64000c1e1100 */
[----:B-----5:R-:W-:-:S05]  /*3390*/  PRMT R0, R72, 0x8880, RZ ;  /* 0x0000888048007816 */ /* 0x020fca00000000ff */
[----:B------:R-:W-:-:S07]  /*33a0*/  IMAD R3, R0, R59, RZ ;  /* 0x0000003b00037224 */ /* 0x000fce00078e02ff */
.L_x_72:
[----:B------:R-:W-:Y:S05]  /*33b0*/  BSYNC B1 ;  /* 0x0000000000017941 */ /* 0x000fea0003800000 */
.L_x_71:
[----:B---3--:R-:W-:Y:S01]  /*33c0*/  @!P5 IMAD R13, R40, R58, R3 ;  /* 0x0000003a280dd224 */ /* 0x008fe200078e0203 */
[----:B------:R-:W-:Y:S04]  /*33d0*/  BSSY B1, `(.L_x_73) ;  /* 0x0000006000017945 */ /* 0x000fe80003800000 */
[----:B------:R3:W-:Y:S01]  /*33e0*/  @!P5 STG.E.U8 desc[UR36][R6.64+0x20], R13 ;  /* 0x0000200d0600d986 */ /* 0x0007e2000c101124 */
[----:B------:R-:W-:Y:S05]  /*33f0*/  @P0 BRA `(.L_x_74) ;  /* 0x00000000000c0947 */ /* 0x000fea0003800000 */
[----:B------:R-:W5:Y:S02]  /*3400*/  LDG.E.U8 R72, desc[UR36][R8.64+0x21] ;  /* 0x0000212408487981 */ /* 0x000f64000c1e1100 */
[----:B-----5:R-:W-:-:S05]  /*3410*/  PRMT R0, R72, 0x8880, RZ ;  /* 0x0000888048007816 */ /* 0x020fca00000000ff */
[----:B------:R-:W-:-:S07]  /*3420*/  IMAD R3, R0, R59, RZ ;  /* 0x0000003b00037224 */ /* 0x000fce00078e02ff */
.L_x_74:
[----:B------:R-:W-:Y:S05]  /*3430*/  BSYNC B1 ;  /* 0x0000000000017941 */ /* 0x000fea0003800000 */
.L_x_73:
        /* <DEDUP_REMOVED lines=13> */
.L_x_76:
[----:B------:R-:W-:Y:S05]  /*3510*/  BSYNC B1 ;  /* 0x0000000000017941 */ /* 0x000fea0003800000 */
.L_x_75:
[----:B---3--:R-:W-:Y:S01]  /*3520*/  @!P3 IMAD R13, R42, R58, R3 ;  /* 0x0000003a2a0db224 */ /* 0x008fe200078e0203 */
[----:B------:R-:W-:Y:S04]  /*3530*/  BSSY B1, `(.L_x_77) ;  /* 0x0000006000017945 */ /* 0x000fe80003800000 */
[----:B------:R3:W-:Y:S01]  /*3540*/  @!P3 STG.E.U8 desc[UR36][R4.64+0x20], R13 ;  /* 0x0000200d0400b986 */ /* 0x0007e2000c101124 */
[----:B------:R-:W-:Y:S05]  /*3550*/  @P2 BRA `(.L_x_78) ;  /* 0x00000000000c2947 */ /* 0x000fea0003800000 */
[----:B------:R-:W5:Y:S02]  /*3560*/  LDG.E.U8 R72, desc[UR36][R10.64+0x21] ;  /* 0x000021240a487981 */ /* 0x000f64000c1e1100 */
[----:B-----5:R-:W-:-:S05]  /*3570*/  PRMT R0, R72, 0x8880, RZ ;  /* 0x0000888048007816 */ /* 0x020fca00000000ff */
[----:B------:R-:W-:-:S07]  /*3580*/  IMAD R3, R0, R59, RZ ;  /* 0x0000003b00037224 */ /* 0x000fce00078e02ff */
.L_x_78:
[----:B------:R-:W-:Y:S05]  /*3590*/  BSYNC B1 ;  /* 0x0000000000017941 */ /* 0x000fea0003800000 */
.L_x_77:
[----:B------:R-:W-:Y:S01]  /*35a0*/  @!P2 IMAD R43, R43, R58, R3 ;  /* 0x0000003a2b2ba224 */ /* 0x000fe200078e0203 */
[----:B------:R-:W-:Y:S04]  /*35b0*/  BSSY B1, `(.L_x_79) ;  /* 0x0000006000017945 */ /* 0x000fe80003800000 */
[----:B------:R0:W-:Y:S01]  /*35c0*/  @!P2 STG.E.U8 desc[UR36][R4.64+0x21], R43 ;  /* 0x0000212b0400a986 */ /* 0x0001e2000c101124 */
[----:B------:R-:W-:Y:S05]  /*35d0*/  @P0 BRA `(.L_x_80) ;  /* 0x00000000000c0947 */ /* 0x000fea0003800000 */
[----:B------:R-:W5:Y:S02]  /*35e0*/  LDG.E.U8 R72, desc[UR36][R8.64+0x28] ;  /* 0x0000282408487981 */ /* 0x000f64000c1e1100 */
[----:B-----5:R-:W-:-:S05]  /*35f0*/  PRMT R0, R72, 0x8880, RZ ;  /* 0x0000888048007816 */ /* 0x020fca00000000ff */
[----:B------:R-:W-:-:S07]  /*3600*/  IMAD R3, R0, R59, RZ ;  /* 0x0000003b00037224 */ /* 0x000fce00078e02ff */
.L_x_80:
[----:B------:R-:W-:Y:S05]  /*3610*/  BSYNC B1 ;  /* 0x0000000000017941 */ /* 0x000fea0003800000 */
.L_x_79:
[----:B---3--:R-:W-:Y:S01]  /*3620*/  @!P0 IMAD R13, R44, R58, R3 ;  /* 0x0000003a2c0d8224 */ /* 0x008fe200078e0203 */
[----:B------:R-:W-:Y:S04]  /*3630*/  BSSY B1, `(.L_x_81) ;  /* 0x0000006000017945 */ /* 0x000fe80003800000 */
[----:B------:R3:W-:Y:S01]  /*3640*/  @!P0 STG.E.U8 desc[UR36][R6.64+0x28], R13 ;  /* 0x0000280d06008986 */ /* 0x0007e2000c101124 */
[----:B------:R-:W-:Y:S05]  /*3650*/  @P5 BRA `(.L_x_82) ;  /* 0x00000000000c5947 */ /* 0x000fea0003800000 */
[----:B------:R-:W5:Y:S02]  /*3660*/  LDG.E.U8 R72, desc[UR36][R8.64+0x29] ;  /* 0x0000292408487981 */ /* 0x000f64000c1e1100 */
[----:B-----5:R-:W-:-:S05]  /*3670*/  PRMT R0, R72, 0x8880, RZ ;  /* 0x0000888048007816 */ /* 0x020fca00000000ff */
[----:B------:R-:W-:-:S07]  /*3680*/  IMAD R3, R0, R59, RZ ;  /* 0x0000003b00037224 */ /* 0x000fce00078e02ff */
.L_x_82:
[----:B------:R-:W-:Y:S05]  /*3690*/  BSYNC B1 ;  /* 0x0000000000017941 */ /* 0x000fea0003800000 */
.L_x_81:
        /* <DEDUP_REMOVED lines=13> */
.L_x_84:
[----:B------:R-:W-:Y:S05]  /*3770*/  BSYNC B1 ;  /* 0x0000000000017941 */ /* 0x000fea0003800000 */
.L_x_83:
[----:B---3--:R-:W-:Y:S01]  /*3780*/  @!P4 IMAD R13, R46, R58, R3 ;  /* 0x0000003a2e0dc224 */ /* 0x008fe200078e0203 */
[----:B------:R-:W-:Y:S04]  /*3790*/  BSSY B1, `(.L_x_85) ;  /* 0x0000006000017945 */ /* 0x000fe80003800000 */
[----:B------:R3:W-:Y:S01]  /*37a0*/  @!P4 STG.E.U8 desc[UR36][R4.64+0x28], R13 ;  /* 0x0000280d0400c986 */ /* 0x0007e2000c101124 */
[----:B------:R-:W-:Y:S05]  /*37b0*/  @P1 BRA `(.L_x_86) ;  /* 0x00000000000c1947 */ /* 0x000fea0003800000 */
[----:B------:R-:W5:Y:S02]  /*37c0*/  LDG.E.U8 R72, desc[UR36][R10.64+0x29] ;  /* 0x000029240a487981 */ /* 0x000f64000c1e1100 */
[----:B-----5:R-:W-:-:S05]  /*37d0*/  PRMT R0, R72, 0x8880, RZ ;  /* 0x0000888048007816 */ /* 0x020fca00000000ff */
[----:B------:R-:W-:-:S07]  /*37e0*/  IMAD R3, R0, R59, RZ ;  /* 0x0000003b00037224 */ /* 0x000fce00078e02ff */
.L_x_86:
[----:B------:R-:W-:Y:S05]  /*37f0*/  BSYNC B1 ;  /* 0x0000000000017941 */ /* 0x000fea0003800000 */
.L_x_85:
[----:B------:R-:W-:Y:S01]  /*3800*/  @!P1 IMAD R47, R47, R58, R3 ;  /* 0x0000003a2f2f9224 */ /* 0x000fe200078e0203 */
[----:B------:R-:W-:Y:S04]  /*3810*/  BSSY B1, `(.L_x_87) ;  /* 0x0000006000017945 */ /* 0x000fe80003800000 */
[----:B------:R0:W-:Y:S01]  /*3820*/  @!P1 STG.E.U8 desc[UR36][R4.64+0x29], R47 ;  /* 0x0000292f04009986 */ /* 0x0001e2000c101124 */
[----:B------:R-:W-:Y:S05]  /*3830*/  @P3 BRA `(.L_x_88) ;  /* 0x00000000000c3947 */ /* 0x000fea0003800000 */
[----:B------:R-:W5:Y:S02]  /*3840*/  LDG.E.U8 R72, desc[UR36][R8.64+0x30] ;  /* 0x0000302408487981 */ /* 0x000f64000c1e1100 */
[----:B-----5:R-:W-:-:S05]  /*3850*/  PRMT R0, R72, 0x8880, RZ ;  /* 0x0000888048007816 */ /* 0x020fca00000000ff */
[----:B------:R-:W-:-:S07]  /*3860*/  IMAD R3, R0, R59, RZ ;  /* 0x0000003b00037224 */ /* 0x000fce00078e02ff */
.L_x_88:
[----:B------:R-:W-:Y:S05]  /*3870*/  BSYNC B1 ;  /* 0x0000000000017941 */ /* 0x000fea0003800000 */
.L_x_87:
[----:B---3--:R-:W-:Y:S01]  /*3880*/  @!P3 IMAD R13, R48, R58, R3 ;  /* 0x0000003a300db224 */ /* 0x008fe200078e0203 */
[----:B------:R-:W-:Y:S04]  /*3890*/  BSSY B1, `(.L_x_89) ;  /* 0x0000006000017945 */ /* 0x000fe80003800000 */
[----:B------:R3:W-:Y:S01]  /*38a0*/  @!P3 STG.E.U8 desc[UR36][R6.64+0x30], R13 ;  /* 0x0000300d0600b986 */ /* 0x0007e2000c101124 */
[----:B------:R-:W-:Y:S05]  /*38b0*/  @P5 BRA `(.L_x_90) ;  /* 0x00000000000c5947 */ /* 0x000fea0003800000 */
[----:B------:R-:W5:Y:S02]  /*38c0*/  LDG.E.U8 R72, desc[UR36][R8.64+0x31] ;  /* 0x0000312408487981 */ /* 0x000f64000c1e1100 */
[----:B-----5:R-:W-:-:S05]  /*38d0*/  PRMT R0, R72, 0x8880, RZ ;  /* 0x0000888048007816 */ /* 0x020fca00000000ff */
[----:B------:R-:W-:-:S07]  /*38e0*/  IMAD R3, R0, R59, RZ ;  /* 0x0000003b00037224 */ /* 0x000fce00078e02ff */
.L_x_90:
[----:B------:R-:W-:Y:S05]  /*38f0*/  BSYNC B1 ;  /* 0x0000000000017941 */ /* 0x000fea0003800000 */
.L_x_89:
        /* <DEDUP_REMOVED lines=9> */
[----:B------:R-:W-:Y:S01]  /*3990*/  ISETP.LT.OR P3, PT, R22, 0x9, !P3 ;  /* 0x000000091600780c */ /* 0x000fe20005f61670 */
[----:B------:R-:W-:-:S12]  /*39a0*/  @P2 BRA `(.L_x_92) ;  /* 0x00000000000c2947 */ /* 0x000fd80003800000 */
[----:B------:R-:W5:Y:S02]  /*39b0*/  LDG.E.U8 R72, desc[UR36][R10.64+0x30] ;  /* 0x000030240a487981 */ /* 0x000f64000c1e1100 */
[----:B-----5:R-:W-:-:S05]  /*39c0*/  PRMT R0, R72, 0x8880, RZ ;  /* 0x0000888048007816 */ /* 0x020fca00000000ff */
[----:B------:R-:W-:-:S07]  /*39d0*/  IMAD R3, R0, R59, RZ ;  /* 0x0000003b00037224 */ /* 0x000fce00078e02ff */
.L_x_92:
[----:B------:R-:W-:Y:S05]  /*39e0*/  BSYNC B1 ;  /* 0x0000000000017941 */ /* 0x000fea0003800000 */
.L_x_91:
[----:B---3--:R-:W-:Y:S01]  /*39f0*/  @!P2 IMAD R13, R50, R58, R3 ;  /* 0x0000003a320da224 */ /* 0x008fe200078e0203 */
[----:B------:R-:W-:Y:S04]  /*3a00*/  BSSY B1, `(.L_x_93) ;  /* 0x0000006000017945 */ /* 0x000fe80003800000 */
[----:B------:R3:W-:Y:S01]  /*3a10*/  @!P2 STG.E.U8 desc[UR36][R4.64+0x30], R13 ;  /* 0x0000300d0400a986 */ /* 0x0007e2000c101124 */
[----:B------:R-:W-:Y:S05]  /*3a20*/  @P0 BRA `(.L_x_94) ;  /* 0x00000000000c0947 */ /* 0x000fea0003800000 */
[----:B------:R-:W5:Y:S02]  /*3a30*/  LDG.E.U8 R72, desc[UR36][R10.64+0x31] ;  /* 0x000031240a487981 */ /* 0x000f64000c1e1100 */
[----:B-----5:R-:W-:-:S05]  /*3a40*/  PRMT R0, R72, 0x8880, RZ ;  /* 0x0000888048007816 */ /* 0x020fca00000000ff */
[----:B------:R-:W-:-:S07]  /*3a50*/  IMAD R3, R0, R59, RZ ;  /* 0x0000003b00037224 */ /* 0x000fce00078e02ff */
.L_x_94:
[----:B------:R-:W-:Y:S05]  /*3a60*/  BSYNC B1 ;  /* 0x0000000000017941 */ /* 0x000fea0003800000 */
.L_x_93:
[----:B------:R-:W-:Y:S01]  /*3a70*/  @!P0 IMAD R51, R51, R58, R3 ;  /* 0x0000003a33338224 */ /* 0x000fe200078e0203 */
[----:B------:R-:W-:Y:S04]  /*3a80*/  BSSY B1, `(.L_x_95) ;  /* 0x0000006000017945 */ /* 0x000fe80003800000 */
[----:B------:R0:W-:Y:S01]  /*3a90*/  @!P0 STG.E.U8 desc[UR36][R4.64+0x31], R51 ;  /* 0x0000313304008986 */ /* 0x0001e2000c101124 */
[----:B------:R-:W-:Y:S05]  /*3aa0*/  @P5 BRA `(.L_x_96) ;  /* 0x00000000000c5947 */ /* 0x000fea0003800000 */
[----:B------:R-:W5:Y:S02]  /*3ab0*/  LDG.E.U8 R72, desc[UR36][R8.64+0x38] ;  /* 0x0000382408487981 */ /* 0x000f64000c1e1100 */
[----:B-----5:R-:W-:-:S05]  /*3ac0*/  PRMT R0, R72, 0x8880, RZ ;  /* 0x0000888048007816 */ /* 0x020fca00000000ff */
[----:B------:R-:W-:-:S07]  /*3ad0*/  IMAD R3, R0, R59, RZ ;  /* 0x0000003b00037224 */ /* 0x000fce00078e02ff */
.L_x_96:
[----:B------:R-:W-:Y:S05]  /*3ae0*/  BSYNC B1 ;  /* 0x0000000000017941 */ /* 0x000fea0003800000 */
.L_x_95:
[----:B---3--:R-:W-:Y:S01]  /*3af0*/  @!P5 IMAD R13, R52, R58, R3 ;  /* 0x0000003a340dd224 */ /* 0x008fe200078e0203 */
[----:B------:R-:W-:Y:S04]  /*3b00*/  BSSY B1, `(.L_x_97) ;  /* 0x0000006000017945 */ /* 0x000fe80003800000 */
[----:B------:R3:W-:Y:S01]  /*3b10*/  @!P5 STG.E.U8 desc[UR36][R6.64+0x38], R13 ;  /* 0x0000380d0600d986 */ /* 0x0007e2000c101124 */
[----:B------:R-:W-:Y:S05]  /*3b20*/  @P4 BRA `(.L_x_98) ;  /* 0x00000000000c4947 */ /* 0x000fea0003800000 */
[----:B------:R-:W5:Y:S02]  /*3b30*/  LDG.E.U8 R72, desc[UR36][R8.64+0x39] ;  /* 0x0000392408487981 */ /* 0x000f64000c1e1100 */
[----:B-----5:R-:W-:-:S05]  /*3b40*/  PRMT R0, R72, 0x8880, RZ ;  /* 0x0000888048007816 */ /* 0x020fca00000000ff */
[----:B------:R-:W-:-:S07]  /*3b50*/  IMAD R3, R0, R59, RZ ;  /* 0x0000003b00037224 */ /* 0x000fce00078e02ff */
.L_x_98:
[----:B------:R-:W-:Y:S05]  /*3b60*/  BSYNC B1 ;  /* 0x0000000000017941 */ /* 0x000fea0003800000 */
.L_x_97:
[----:B------:R-:W-:Y:S01]  /*3b70*/  @!P4 IMAD R53, R53, R58, R3 ;  /* 0x0000003a3535c224 */ /* 0x000fe200078e0203 */
[----:B------:R-:W-:Y:S04]  /*3b80*/  BSSY B1, `(.L_x_99) ;  /* 0x0000006000017945 */ /* 0x000fe80003800000 */
[----:B------:R0:W-:Y:S01]  /*3b90*/  @!P4 STG.E.U8 desc[UR36][R6.64+0x39], R53 ;  /* 0x000039350600c986 */ /* 0x0001e2000c101124 */
[----:B------:R-:W-:Y:S05]  /*3ba0*/  @P3 BRA `(.L_x_100) ;  /* 0x00000000000c3947 */ /* 0x000fea0003800000 */
[----:B------:R-:W5:Y:S02]  /*3bb0*/  LDG.E.U8 R72, desc[UR36][R10.64+0x38] ;  /* 0x000038240a487981 */ /* 0x000f64000c1e1100 */
[----:B-----5:R-:W-:-:S05]  /*3bc0*/  PRMT R0, R72, 0x8880, RZ ;  /* 0x0000888048007816 */ /* 0x020fca00000000ff */
[----:B------:R-:W-:-:S07]  /*3bd0*/  IMAD R3, R0, R59, RZ ;  /* 0x0000003b00037224 */ /* 0x000fce00078e02ff */
.L_x_100:
[----:B------:R-:W-:Y:S05]  /*3be0*/  BSYNC B1 ;  /* 0x0000000000017941 */ /* 0x000fea0003800000 */
.L_x_99:
[----:B0123--:R-:W-:Y:S01]  /*3bf0*/  @!P3 IMAD R7, R54, R58, R3 ;  /* 0x0000003a3607b224 */ /* 0x00ffe200078e0203 */
[----:B------:R-:W-:Y:S01]  /*3c00*/  ISETP.LT.OR P1, PT, R22, 0x9, !P1 ;  /* 0x000000091600780c */ /* 0x000fe20004f21670 */
[----:B------:R-:W-:Y:S03]  /*3c10*/  BSSY B1, `(.L_x_101) ;  /* 0x0000006000017945 */ /* 0x000fe60003800000 */
[----:B------:R0:W-:Y:S09]  /*3c20*/  @!P3 STG.E.U8 desc[UR36][R4.64+0x38], R7 ;  /* 0x000038070400b986 */ /* 0x0001f2000c101124 */
[----:B------:R-:W-:Y:S05]  /*3c30*/  @P1 BRA `(.L_x_102) ;  /* 0x00000000000c1947 */ /* 0x000fea0003800000 */
[----:B------:R-:W2:Y:S02]  /*3c40*/  LDG.E.U8 R72, desc[UR36][R10.64+0x39] ;  /* 0x000039240a487981 */ /* 0x000ea4000c1e1100 */
[----:B--2---:R-:W-:-:S05]  /*3c50*/  PRMT R0, R72, 0x8880, RZ ;  /* 0x0000888048007816 */ /* 0x004fca00000000ff */
[----:B------:R-:W-:-:S07]  /*3c60*/  IMAD R3, R0, R59, RZ ;  /* 0x0000003b00037224 */ /* 0x000fce00078e02ff */
.L_x_102:
[----:B------:R-:W-:Y:S05]  /*3c70*/  BSYNC B1 ;  /* 0x0000000000017941 */ /* 0x000fea0003800000 */
.L_x_101:
[----:B------:R-:W-:Y:S01]  /*3c80*/  IMAD R3, R55, R58, R3 ;  /* 0x0000003a37037224 */ /* 0x000fe200078e0203 */
[----:B------:R-:W-:Y:S06]  /*3c90*/  @P1 BRA `(.L_x_103) ;  /* 0x0000000400c81947 */ /* 0x000fec0003800000 */
[----:B------:R1:W-:Y:S01]  /*3ca0*/  STG.E.U8 desc[UR36][R4.64+0x39], R3 ;  /* 0x0000390304007986 */ /* 0x0003e2000c101124 */
[----:B------:R-:W-:Y:S05]  /*3cb0*/  BRA `(.L_x_103) ;  /* 0x0000000400c07947 */ /* 0x000fea0003800000 */
.L_x_38:
[C---:B------:R-:W-:Y:S02]  /*3cc0*/  ISETP.GE.AND P1, PT, R75.reuse, 0x1, PT ;  /* 0x000000014b00780c */ /* 0x040fe40003f26270 */
[----:B------:R-:W-:Y:S02]  /*3cd0*/  ISETP.GE.AND P0, PT, R75, 0x2, PT ;  /* 0x000000024b00780c */ /* 0x000fe40003f06270 */
[C---:B------:R-:W-:Y:S02]  /*3ce0*/  ISETP.LT.OR P4, PT, R22.reuse, 0x1, !P1 ;  /* 0x000000011600780c */ /* 0x040fe40004f81670 */
[C---:B------:R-:W-:Y:S02]  /*3cf0*/  ISETP.LT.OR P5, PT, R22.reuse, 0x1, !P0 ;  /* 0x000000011600780c */ /* 0x040fe400047a1670 */
[C---:B------:R-:W-:Y:S02]  /*3d00*/  ISETP.LT.OR P1, PT, R22.reuse, 0x9, !P1 ;  /* 0x000000091600780c */ /* 0x040fe40004f21670 */
[----:B------:R-:W-:-:S02]  /*3d10*/  ISETP.LT.OR P0, PT, R22, 0x9, !P0 ;  /* 0x000000091600780c */ /* 0x000fc40004701670 */
[C---:B------:R-:W-:Y:S02]  /*3d20*/  ISETP.GE.AND P3, PT, R75.reuse, 0x9, PT ;  /* 0x000000094b00780c */ /* 0x040fe40003f66270 */
[----:B------:R-:W-:-:S03]  /*3d30*/  ISETP.GE.AND P2, PT, R75, 0xa, PT ;  /* 0x0000000a4b00780c */ /* 0x000fc60003f46270 */
[-C--:B------:R-:W-:Y:S02]  /*3d40*/  @!P4 IMAD R3, R24, R58.reuse, RZ ;  /* 0x0000003a1803c224 */ /* 0x080fe400078e02ff */
[-C--:B------:R-:W-:Y:S02]  /*3d50*/  @!P5 IMAD R25, R25, R58.reuse, RZ ;  /* 0x0000003a1919d224 */ /* 0x080fe400078e02ff */
[-C--:B------:R-:W-:Y:S01]  /*3d60*/  @!P1 IMAD R9, R26, R58.reuse, RZ ;  /* 0x0000003a1a099224 */ /* 0x080fe200078e02ff */
[----:B------:R0:W-:Y:S01]  /*3d70*/  @!P4 STG.E.U8 desc[UR36][R6.64], R3 ;  /* 0x000000030600c986 */ /* 0x0001e2000c101124 */
[C---:B------:R-:W-:Y:S01]  /*3d80*/  ISETP.LT.OR P4, PT, R22.reuse, 0x1, !P3 ;  /* 0x000000011600780c */ /* 0x040fe20005f81670 */
[----:B------:R-:W-:Y:S02]  /*3d90*/  @!P0 IMAD R27, R27, R58, RZ ;  /* 0x0000003a1b1b8224 */ /* 0x000fe400078e02ff */
[----:B------:R-:W-:Y:S01]  /*3da0*/  @!P5 STG.E.U8 desc[UR36][R6.64+0x1], R25 ;  /* 0x000001190600d986 */ /* 0x000fe2000c101124 */
[----:B------:R-:W-:-:S02]  /*3db0*/  ISETP.LT.OR P5, PT, R22, 0x1, !P2 ;  /* 0x000000011600780c */ /* 0x000fc400057a1670 */
[C---:B------:R-:W-:Y:S01]  /*3dc0*/  ISETP.LT.OR P2, PT, R22.reuse, 0x9, !P2 ;  /* 0x000000091600780c */ /* 0x040fe20005741670 */
[----:B------:R1:W-:Y:S01]  /*3dd0*/  @!P1 STG.E.U8 desc[UR36][R4.64], R9 ;  /* 0x0000000904009986 */ /* 0x0003e2000c101124 */
[----:B------:R-:W-:Y:S02]  /*3de0*/  ISETP.LT.OR P1, PT, R22, 0x9, !P3 ;  /* 0x000000091600780c */ /* 0x000fe40005f21670 */
[C---:B------:R-:W-:Y:S01]  /*3df0*/  ISETP.GE.AND P3, PT, R75.reuse, 0x11, PT ;  /* 0x000000114b00780c */ /* 0x040fe20003f66270 */
[----:B------:R-:W-:Y:S01]  /*3e00*/  @!P0 STG.E.U8 desc[UR36][R4.64+0x1], R27 ;  /* 0x0000011b04008986 */ /* 0x000fe2000c101124 */
[----:B------:R-:W-:Y:S01]  /*3e10*/  ISETP.GE.AND P0, PT, R75, 0x12, PT ;  /* 0x000000124b00780c */ /* 0x000fe20003f06270 */
[----:B------:R-:W-:-:S04]  /*3e20*/  @!P4 IMAD R11, R28, R58, RZ ;  /* 0x0000003a1c0bc224 */ /* 0x000fc800078e02ff */
[-C--:B------:R-:W-:Y:S01]  /*3e30*/  @!P5 IMAD R29, R29, R58.reuse, RZ ;  /* 0x0000003a1d1dd224 */ /* 0x080fe200078e02ff */
[----:B------:R-:W-:Y:S01]  /*3e40*/  @!P4 STG.E.U8 desc[UR36][R6.64+0x8], R11 ;  /* 0x0000080b0600c986 */ /* 0x000fe2000c101124 */
[C---:B------:R-:W-:Y:S01]  /*3e50*/  ISETP.LT.OR P4, PT, R22.reuse, 0x1, !P3 ;  /* 0x000000011600780c */ /* 0x040fe20005f81670 */
[-C--:B------:R-:W-:Y:S02]  /*3e60*/  @!P2 IMAD R31, R31, R58.reuse, RZ ;  /* 0x0000003a1f1fa224 */ /* 0x080fe400078e02ff */
[----:B------:R-:W-:Y:S01]  /*3e70*/  @!P5 STG.E.U8 desc[UR36][R6.64+0x9], R29 ;  /* 0x0000091d0600d986 */ /* 0x000fe2000c101124 */
[----:B------:R-:W-:Y:S01]  /*3e80*/  ISETP.LT.OR P5, PT, R22, 0x1, !P0 ;  /* 0x000000011600780c */ /* 0x000fe200047a1670 */
[----:B0-----:R-:W-:Y:S01]  /*3e90*/  @!P1 IMAD R3, R30, R58, RZ ;  /* 0x0000003a1e039224 */ /* 0x001fe200078e02ff */
[----:B------:R-:W-:Y:S01]  /*3ea0*/  ISETP.LT.OR P0, PT, R22, 0x9, !P0 ;  /* 0x000000091600780c */ /* 0x000fe20004701670 */
[----:B------:R-:W-:Y:S01]  /*3eb0*/  @!P2 STG.E.U8 desc[UR36][R4.64+0x9], R31 ;  /* 0x0000091f0400a986 */ /* 0x000fe2000c101124 */
[----:B------:R-:W-:-:S03]  /*3ec0*/  ISETP.GE.AND P2, PT, R75, 0x19, PT ;  /* 0x000000194b00780c */ /* 0x000fc60003f46270 */
[----:B------:R0:W-:Y:S01]  /*3ed0*/  @!P1 STG.E.U8 desc[UR36][R4.64+0x8], R3 ;  /* 0x0000080304009986 */ /* 0x0001e2000c101124 */
[----:B------:R-:W-:Y:S01]  /*3ee0*/  ISETP.LT.OR P1, PT, R22, 0x9, !P3 ;  /* 0x000000091600780c */ /* 0x000fe20005f21670 */
[----:B-1----:R-:W-:Y:S01]  /*3ef0*/  @!P4 IMAD R9, R32, R58, RZ ;  /* 0x0000003a2009c224 */ /* 0x002fe200078e02ff */
[----:B------:R-:W-:-:S03]  /*3f00*/  ISETP.GE.AND P3, PT, R75, 0x1a, PT ;  /* 0x0000001a4b00780c */ /* 0x000fc60003f66270 */
[-C--:B------:R-:W-:Y:S01]  /*3f10*/  @!P5 IMAD R33, R33, R58.reuse, RZ ;  /* 0x0000003a2121d224 */ /* 0x080fe200078e02ff */
[----:B------:R-:W-:Y:S01]  /*3f20*/  @!P4 STG.E.U8 desc[UR36][R6.64+0x10], R9 ;  /* 0x000010090600c986 */ /* 0x000fe2000c101124 */
[C---:B------:R-:W-:Y:S01]  /*3f30*/  ISETP.LT.OR P4, PT, R22.reuse, 0x1, !P3 ;  /* 0x000000011600780c */ /* 0x040fe20005f81670 */
[-C--:B------:R-:W-:Y:S01]  /*3f40*/  @!P0 IMAD R35, R35, R58.reuse, RZ ;  /* 0x0000003a23238224 */ /* 0x080fe200078e02ff */
[C---:B------:R-:W-:Y:S01]  /*3f50*/  ISETP.LT.OR P3, PT, R22.reuse, 0x9, !P3 ;  /* 0x000000091600780c */ /* 0x040fe20005f61670 */
[----:B------:R-:W-:Y:S01]  /*3f60*/  @!P5 STG.E.U8 desc[UR36][R6.64+0x11], R33 ;  /* 0x000011210600d986 */ /* 0x000fe2000c101124 */
[----:B------:R-:W-:Y:S02]  /*3f70*/  ISETP.LT.OR P5, PT, R22, 0x1, !P2 ;  /* 0x000000011600780c */ /* 0x000fe400057a1670 */
[----:B0-----:R-:W-:Y:S01]  /*3f80*/  @!P1 IMAD R3, R34, R58, RZ ;  /* 0x0000003a22039224 */ /* 0x001fe200078e02ff */
[----:B------:R-:W-:Y:S01]  /*3f90*/  @!P0 STG.E.U8 desc[UR36][R4.64+0x11], R35 ;  /* 0x0000112304008986 */ /* 0x000fe2000c101124 */
[----:B------:R-:W-:-:S02]  /*3fa0*/  ISETP.LT.OR P2, PT, R22, 0x9, !P2 ;  /* 0x000000091600780c */ /* 0x000fc40005741670 */
[C---:B------:R-:W-:Y:S01]  /*3fb0*/  ISETP.GE.AND P0, PT, R75.reuse, 0x21, PT ;  /* 0x000000214b00780c */ /* 0x040fe20003f06270 */
[----:B------:R0:W-:Y:S01]  /*3fc0*/  @!P1 STG.E.U8 desc[UR36][R4.64+0x10], R3 ;  /* 0x0000100304009986 */ /* 0x0001e2000c101124 */
[----:B------:R-:W-:Y:S01]  /*3fd0*/  ISETP.GE.AND P1, PT, R75, 0x22, PT ;  /* 0x000000224b00780c */ /* 0x000fe20003f26270 */
[-C--:B------:R-:W-:Y:S02]  /*3fe0*/  @!P4 IMAD R37, R37, R58.reuse, RZ ;  /* 0x0000003a2525c224 */ /* 0x080fe400078e02ff */
[-C--:B------:R-:W-:Y:S02]  /*3ff0*/  @!P3 IMAD R39, R39, R58.reuse, RZ ;  /* 0x0000003a2727b224 */ /* 0x080fe400078e02ff */
[-C--:B------:R-:W-:Y:S01]  /*4000*/  @!P5 IMAD R11, R36, R58.reuse, RZ ;  /* 0x0000003a240bd224 */ /* 0x080fe200078e02ff */
[----:B------:R-:W-:Y:S01]  /*4010*/  @!P4 STG.E.U8 desc[UR36][R6.64+0x19], R37 ;  /* 0x000019250600c986 */ /* 0x000fe2000c101124 */
[C---:B------:R-:W-:Y:S02]  /*4020*/  ISETP.LT.OR P4, PT, R22.reuse, 0x1, !P0 ;  /* 0x000000011600780c */ /* 0x040fe40004781670 */
[C---:B------:R-:W-:Y:S01]  /*4030*/  ISETP.LT.OR P0, PT, R22.reuse, 0x9, !P0 ;  /* 0x000000091600780c */ /* 0x040fe20004701670 */
[----:B------:R-:W-:Y:S01]  /*4040*/  @!P5 STG.E.U8 desc[UR36][R6.64+0x18], R11 ;  /* 0x0000180b0600d986 */ /* 0x000fe2000c101124 */
[----:B------:R-:W-:Y:S01]  /*4050*/  ISETP.LT.OR P5, PT, R22, 0x1, !P1 ;  /* 0x000000011600780c */ /* 0x000fe20004fa1670 */
[----:B0-----:R-:W-:Y:S01]  /*4060*/  @!P2 IMAD R3, R38, R58, RZ ;  /* 0x0000003a2603a224 */ /* 0x001fe200078e02ff */
[----:B------:R-:W-:Y:S01]  /*4070*/  ISETP.LT.OR P1, PT, R22, 0x9, !P1 ;  /* 0x000000091600780c */ /* 0x000fe20004f21670 */
[----:B------:R-:W-:Y:S01]  /*4080*/  @!P3 STG.E.U8 desc[UR36][R4.64+0x19], R39 ;  /* 0x000019270400b986 */ /* 0x000fe2000c101124 */
[----:B------:R-:W-:-:S03]  /*4090*/  ISETP.GE.AND P3, PT, R75, 0x29, PT ;  /* 0x000000294b00780c */ /* 0x000fc60003f66270 */
[----:B------:R0:W-:Y:S01]  /*40a0*/  @!P2 STG.E.U8 desc[UR36][R4.64+0x18], R3 ;  /* 0x000018030400a986 */ /* 0x0001e2000c101124 */
[----:B------:R-:W-:Y:S01]  /*40b0*/  ISETP.GE.AND P2, PT, R75, 0x2a, PT ;  /* 0x0000002a4b00780c */ /* 0x000fe20003f46270 */
[----:B------:R-:W-:-:S04]  /*40c0*/  @!P4 IMAD R9, R40, R58, RZ ;  /* 0x0000003a2809c224 */ /* 0x000fc800078e02ff */
[-C--:B------:R-:W-:Y:S01]  /*40d0*/  @!P5 IMAD R41, R41, R58.reuse, RZ ;  /* 0x0000003a2929d224 */ /* 0x080fe200078e02ff */
[----:B------:R-:W-:Y:S01]  /*40e0*/  @!P4 STG.E.U8 desc[UR36][R6.64+0x20], R9 ;  /* 0x000020090600c986 */ /* 0x000fe2000c101124 */
[C---:B------:R-:W-:Y:S01]  /*40f0*/  ISETP.LT.OR P4, PT, R22.reuse, 0x1, !P3 ;  /* 0x000000011600780c */ /* 0x040fe20005f81670 */
[-C--:B------:R-:W-:Y:S01]  /*4100*/  @!P1 IMAD R43, R43, R58.reuse, RZ ;  /* 0x0000003a2b2b9224 */ /* 0x080fe200078e02ff */
        /* <DEDUP_REMOVED lines=25> */
[----:B------:R1:W-:Y:S01]  /*42a0*/  @!P4 STG.E.U8 desc[UR36][R6.64+0x30], R9 ;  /* 0x000030090600c986 */ /* 0x0003e2000c101124 */
[C---:B------:R-:W-:Y:S01]  /*42b0*/  ISETP.LT.OR P4, PT, R22.reuse, 0x1, !P2 ;  /* 0x000000011600780c */ /* 0x040fe20005781670 */
[-C--:B------:R-:W-:Y:S01]  /*42c0*/  @!P0 IMAD R51, R51, R58.reuse, RZ ;  /* 0x0000003a33338224 */ /* 0x080fe200078e02ff */
[C---:B------:R-:W-:Y:S01]  /*42d0*/  ISETP.LT.OR P2, PT, R22.reuse, 0x9, !P2 ;  /* 0x000000091600780c */ /* 0x040fe20005741670 */
[----:B------:R2:W-:Y:S01]  /*42e0*/  @!P5 STG.E.U8 desc[UR36][R6.64+0x31], R49 ;  /* 0x000031310600d986 */ /* 0x0005e2000c101124 */
[----:B------:R-:W-:Y:S01]  /*42f0*/  ISETP.LT.OR P5, PT, R22, 0x1, !P3 ;  /* 0x000000011600780c */ /* 0x000fe20005fa1670 */
[-C--:B0-----:R-:W-:Y:S01]  /*4300*/  @!P1 IMAD R3, R50, R58.reuse, RZ ;  /* 0x0000003a32039224 */ /* 0x081fe200078e02ff */
[----:B------:R-:W-:Y:S01]  /*4310*/  ISETP.LT.OR P3, PT, R22, 0x9, !P3 ;  /* 0x000000091600780c */ /* 0x000fe20005f61670 */
[----:B------:R2:W-:Y:S04]  /*4320*/  @!P0 STG.E.U8 desc[UR36][R4.64+0x31], R51 ;  /* 0x0000313304008986 */ /* 0x0005e8000c101124 */
[----:B------:R2:W-:Y:S02]  /*4330*/  @!P1 STG.E.U8 desc[UR36][R4.64+0x30], R3 ;  /* 0x0000300304009986 */ /* 0x0005e4000c101124 */
[----:B------:R-:W-:-:S02]  /*4340*/  @!P4 IMAD R11, R52, R58, RZ ;  /* 0x0000003a340bc224 */ /* 0x000fc400078e02ff */
[-C--:B-1----:R-:W-:Y:S02]  /*4350*/  @!P2 IMAD R9, R54, R58.reuse, RZ ;  /* 0x0000003a3609a224 */ /* 0x082fe400078e02ff */
[-C--:B------:R-:W-:Y:S01]  /*4360*/  @!P5 IMAD R53, R53, R58.reuse, RZ ;  /* 0x0000003a3535d224 */ /* 0x080fe200078e02ff */
[----:B------:R2:W-:Y:S01]  /*4370*/  @!P4 STG.E.U8 desc[UR36][R6.64+0x38], R11 ;  /* 0x0000380b0600c986 */ /* 0x0005e2000c101124 */
[----:B------:R-:W-:-:S03]  /*4380*/  @!P3 IMAD R55, R55, R58, RZ ;  /* 0x0000003a3737b224 */ /* 0x000fc600078e02ff */
[----:B------:R2:W-:Y:S04]  /*4390*/  @!P5 STG.E.U8 desc[UR36][R6.64+0x39], R53 ;  /* 0x000039350600d986 */ /* 0x0005e8000c101124 */
[----:B------:R2:W-:Y:S04]  /*43a0*/  @!P2 STG.E.U8 desc[UR36][R4.64+0x38], R9 ;  /* 0x000038090400a986 */ /* 0x0005e8000c101124 */
[----:B------:R2:W-:Y:S02]  /*43b0*/  @!P3 STG.E.U8 desc[UR36][R4.64+0x39], R55 ;  /* 0x000039370400b986 */ /* 0x0005e4000c101124 */
.L_x_103:
[----:B------:R-:W-:Y:S05]  /*43c0*/  BSYNC B0 ;  /* 0x0000000000007941 */ /* 0x000fea0003800000 */
.L_x_37:
[----:B012-4-:R-:W2:Y:S01]  /*43d0*/  LDL.64 R4, [R1] ;  /* 0x0000000001047983 */ /* 0x017ea20000100a00 */
[----:B------:R-:W-:Y:S01]  /*43e0*/  ULDC.64 UR4, c[0x0][0x650] ;  /* 0x0001940000047ab9 */ /* 0x000fe20000000a00 */
[----:B------:R-:W-:Y:S02]  /*43f0*/  IMAD.U32 R0, RZ, RZ, UR44 ;  /* 0x0000002cff007e24 */ /* 0x000fe4000f8e00ff */
[----:B------:R-:W-:Y:S02]  /*4400*/  IMAD.MOV.U32 R22, RZ, RZ, -0x1 ;  /* 0xffffffffff167424 */ /* 0x000fe400078e00ff */
[----:B------:R0:W-:Y:S01]  /*4410*/  SYNCS.ARRIVE.TRANS64.A1T0 RZ, [R0+UR47], RZ ;  /* 0x000000ff00ff79a7 */ /* 0x0001e2000810002f */
[----:B------:R-:W-:Y:S02]  /*4420*/  IMAD.MOV.U32 R19, RZ, RZ, -0x1 ;  /* 0xffffffffff137424 */ /* 0x000fe400078e00ff */
[----:B------:R-:W-:Y:S01]  /*4430*/  IMAD.MOV.U32 R18, RZ, RZ, -0x1 ;  /* 0xffffffffff127424 */ /* 0x000fe200078e00ff */
[----:B0-----:R-:W-:-:S02]  /*4440*/  PRMT R0, RZ, 0x7610, R0 ;  /* 0x00007610ff007816 */ /* 0x001fc40000000000 */
[----:B--2---:R-:W-:-:S05]  /*4450*/  LEA R16, P0, R4, R16, 0x1 ;  /* 0x0000001004107211 */ /* 0x004fca00078008ff */
[----:B------:R-:W-:Y:S01]  /*4460*/  IMAD.X R17, R68, 0x1, R17, P0 ;  /* 0x0000000144117824 */ /* 0x000fe200000e0611 */
[----:B------:R-:W-:-:S04]  /*4470*/  ISETP.GE.U32.AND P0, PT, R16, UR4, PT ;  /* 0x0000000410007c0c */ /* 0x000fc8000bf06070 */
[----:B------:R-:W-:-:S13]  /*4480*/  ISETP.GE.U32.AND.EX P0, PT, R17, UR5, PT, P0 ;  /* 0x0000000511007c0c */ /* 0x000fda000bf06100 */
[----:B------:R-:W-:Y:S05]  /*4490*/  @P0 BRA `(.L_x_104) ;  /* 0x00000004004c0947 */ /* 0x000fea0003800000 */
[----:B------:R-:W0:Y:S01]  /*44a0*/  LDC.64 R10, c[0x0][0x628] ;  /* 0x00018a00ff0a7b82 */ /* 0x000e220000000a00 */
[----:B------:R-:W1:Y:S01]  /*44b0*/  S2R R12, SR_CTAID.X ;  /* 0x00000000000c7919 */ /* 0x000e620000002500 */
[----:B------:R-:W-:Y:S02]  /*44c0*/  IMAD.MOV.U32 R8, RZ, RZ, R16 ;  /* 0x000000ffff087224 */ /* 0x000fe400078e0010 */
[----:B------:R-:W-:Y:S01]  /*44d0*/  IMAD.MOV.U32 R9, RZ, RZ, R17 ;  /* 0x000000ffff097224 */ /* 0x000fe200078e0011 */
[----:B------:R-:W2:Y:S03]  /*44e0*/  S2R R19, SR_CTAID.Y ;  /* 0x0000000000137919 */ /* 0x000ea60000002600 */
[----:B------:R-:W3:Y:S08]  /*44f0*/  LDC R0, c[0x0][0x630] ;  /* 0x00018c00ff007b82 */ /* 0x000ef00000000800 */
[----:B------:R-:W4:Y:S01]  /*4500*/  LDC.64 R14, c[0x0][0x620] ;  /* 0x00018800ff0e7b82 */ /* 0x000f220000000a00 */
[----:B0-----:R-:W-:-:S04]  /*4510*/  ISETP.NE.U32.AND P0, PT, R10, RZ, PT ;  /* 0x000000ff0a00720c */ /* 0x001fc80003f05070 */
[----:B------:R-:W-:-:S13]  /*4520*/  ISETP.NE.AND.EX P0, PT, R11, RZ, PT, P0 ;  /* 0x000000ff0b00720c */ /* 0x000fda0003f05300 */
[----:B-1234-:R-:W-:Y:S05]  /*4530*/  @!P0 BRA `(.L_x_105) ;  /* 0x0000000000288947 */ /* 0x01efea0003800000 */
[----:B------:R-:W0:Y:S02]  /*4540*/  LDC R3, c[0x0][0x634] ;  /* 0x00018d00ff037b82 */ /* 0x000e240000000800 */
[----:B0-----:R-:W-:-:S05]  /*4550*/  IADD3 R3, P0, R16, R3, RZ ;  /* 0x0000000310037210 */ /* 0x001fca0007f1e0ff */
        /* <DEDUP_REMOVED lines=8> */
.L_x_105:
[-CC-:B------:R-:W-:Y:S01]  /*45e0*/  SHF.R.U64 R18, R8, R0.reuse, R9.reuse ;  /* 0x0000000008127219 */ /* 0x180fe20000001209 */
[----:B------:R-:W0:Y:S01]  /*45f0*/  LDC.64 R24, c[0x0][0x640] ;  /* 0x00019000ff187b82 */ /* 0x000e220000000a00 */
[----:B------:R-:W-:Y:S01]  /*4600*/  SHF.R.U32.HI R0, RZ, R0, R9 ;  /* 0x00000000ff007219 */ /* 0x000fe20000011609 */
[----:B------:R-:W-:Y:S01]  /*4610*/  ULDC UR4, c[0x0][0x150] ;  /* 0x0000540000047ab9 */ /* 0x000fe20000000800 */
[----:B------:R-:W-:Y:S02]  /*4620*/  IADD3 R3, P0, RZ, -R18, RZ ;  /* 0x80000012ff037210 */ /* 0x000fe40007f1e0ff */
[----:B------:R-:W-:-:S03]  /*4630*/  I2FP.F32.U32 R7, R12 ;  /* 0x0000000c00077245 */ /* 0x000fc60000201000 */
[----:B------:R-:W1:Y:S01]  /*4640*/  LDC R6, c[0x0][0x618] ;  /* 0x00018600ff067b82 */ /* 0x000e620000000800 */
[----:B------:R-:W-:Y:S02]  /*4650*/  IMAD.X R5, RZ, RZ, ~R0, P0 ;  /* 0x000000ffff057224 */ /* 0x000fe400000e0e00 */
[----:B------:R-:W-:Y:S01]  /*4660*/  FMUL R7, R7, UR4 ;  /* 0x0000000407077c20 */ /* 0x000fe20008400000 */
[----:B------:R-:W-:Y:S01]  /*4670*/  ULDC UR4, c[0x0][0x154] ;  /* 0x0000550000047ab9 */ /* 0x000fe20000000800 */
[-C--:B------:R-:W-:Y:S02]  /*4680*/  IMAD R0, R5, R14.reuse, RZ ;  /* 0x0000000e05007224 */ /* 0x080fe400078e02ff */
[C---:B------:R-:W-:Y:S01]  /*4690*/  IMAD.WIDE.U32 R4, R3.reuse, R14, R16 ;  /* 0x0000000e03047225 */ /* 0x040fe200078e0010 */
[----:B------:R-:W2:Y:S01]  /*46a0*/  LDC R8, c[0x0][0x608] ;  /* 0x00018200ff087b82 */ /* 0x000ea20000000800 */
[----:B------:R-:W3:Y:S02]  /*46b0*/  F2I.U32.TRUNC.NTZ R7, R7 ;  /* 0x0000000700077305 */ /* 0x000ee4000020f000 */
[----:B------:R-:W-:Y:S01]  /*46c0*/  IMAD R3, R3, R15, R0 ;  /* 0x0000000f03037224 */ /* 0x000fe200078e0200 */
[----:B------:R-:W-:-:S03]  /*46d0*/  I2FP.F32.U32 R0, R19 ;  /* 0x0000001300007245 */ /* 0x000fc60000201000 */
[----:B------:R-:W-:Y:S01]  /*46e0*/  IMAD.IADD R3, R5, 0x1, R3 ;  /* 0x0000000105037824 */ /* 0x000fe200078e0203 */
[----:B------:R-:W4:Y:S01]  /*46f0*/  LDC R11, c[0x0][0x658] ;  /* 0x00019600ff0b7b82 */ /* 0x000f220000000800 */
[----:B0-----:R-:W-:-:S04]  /*4700*/  ISETP.NE.U32.AND P0, PT, R24, RZ, PT ;  /* 0x000000ff1800720c */ /* 0x001fc80003f05070 */
[----:B------:R-:W-:-:S03]  /*4710*/  ISETP.NE.AND.EX P0, PT, R25, RZ, PT, P0 ;  /* 0x000000ff1900720c */ /* 0x000fc60003f05300 */
[----:B------:R-:W0:Y:S01]  /*4720*/  LDC R9, c[0x0][0x144] ;  /* 0x00005100ff097b82 */ /* 0x000e220000000800 */
[-C--:B-1----:R-:W-:Y:S01]  /*4730*/  SHF.R.U64 R10, R4, R6.reuse, R3 ;  /* 0x00000006040a7219 */ /* 0x082fe20000001203 */
[----:B---3--:R-:W-:Y:S01]  /*4740*/  IMAD.MOV R7, RZ, RZ, -R7 ;  /* 0x000000ffff077224 */ /* 0x008fe200078e0a07 */
[----:B------:R-:W-:Y:S01]  /*4750*/  SHF.R.U32.HI R3, RZ, R6, R3 ;  /* 0x00000006ff037219 */ /* 0x000fe20000011603 */
[----:B------:R-:W-:-:S04]  /*4760*/  FMUL R6, R0, UR4 ;  /* 0x0000000400067c20 */ /* 0x000fc80008400000 */
[----:B------:R-:W1:Y:S01]  /*4770*/  LDC R20, c[0x0][0x148] ;  /* 0x00005200ff147b82 */ /* 0x000e620000000800 */
[----:B------:R3:W0:Y:S01]  /*4780*/  F2I.U32.TRUNC.NTZ R14, R6 ;  /* 0x00000006000e7305 */ /* 0x000622000020f000 */
[-CC-:B--2---:R-:W-:Y:S02]  /*4790*/  SHF.R.U64 R13, R10, R8.reuse, R3.reuse ;  /* 0x000000080a0d7219 */ /* 0x184fe40000001203 */
[----:B------:R-:W-:-:S04]  /*47a0*/  SHF.R.U32.HI R0, RZ, R8, R3 ;  /* 0x00000008ff007219 */ /* 0x000fc80000011603 */
[----:B------:R-:W2:Y:S01]  /*47b0*/  LDC R21, c[0x0][0x648] ;  /* 0x00019200ff157b82 */ /* 0x000ea20000000800 */
[-CC-:B----4-:R-:W-:Y:S02]  /*47c0*/  SHF.R.U64 R15, R13, R11.reuse, R0.reuse ;  /* 0x0000000b0d0f7219 */ /* 0x190fe40000001200 */
[----:B------:R-:W-:-:S03]  /*47d0*/  SHF.R.U32.HI R5, RZ, R11, R0 ;  /* 0x0000000bff057219 */ /* 0x000fc60000011600 */
[----:B------:R-:W-:Y:S02]  /*47e0*/  IMAD.MOV.U32 R4, RZ, RZ, R15 ;  /* 0x000000ffff047224 */ /* 0x000fe400078e000f */
[----:B------:R-:W4:Y:S01]  /*47f0*/  LDC R26, c[0x0][0x638] ;  /* 0x00018e00ff1a7b82 */ /* 0x000f220000000800 */
[----:B0-----:R-:W-:-:S07]  /*4800*/  IMAD R22, R9, R7, R12 ;  /* 0x0000000709167224 */ /* 0x001fce00078e020c */
[----:B------:R-:W0:Y:S08]  /*4810*/  LDC R27, c[0x0][0x610] ;  /* 0x00018400ff1b7b82 */ /* 0x000e300000000800 */
[----:B------:R-:W0:Y:S01]  /*4820*/  LDC R28, c[0x0][0x600] ;  /* 0x00018000ff1c7b82 */ /* 0x000e220000000800 */
[----:B-123--:R-:W-:Y:S05]  /*4830*/  @!P0 BRA `(.L_x_106) ;  /* 0x0000000000288947 */ /* 0x00efea0003800000 */
[----:B------:R-:W1:Y:S02]  /*4840*/  LDC R0, c[0x0][0x64c] ;  /* 0x00019300ff007b82 */ /* 0x000e640000000800 */
[----:B-1----:R-:W-:-:S05]  /*4850*/  IADD3 R3, P0, R15, R0, RZ ;  /* 0x000000000f037210 */ /* 0x002fca0007f1e0ff */
        /* <DEDUP_REMOVED lines=8> */
.L_x_106:
[----:B------:R-:W-:Y:S01]  /*48e0*/  ISETP.NE.AND P0, PT, R2, 0x1, PT ;  /* 0x000000010200780c */ /* 0x000fe20003f05270 */
[----:B------:R-:W-:Y:S01]  /*48f0*/  IMAD.MOV R14, RZ, RZ, -R14 ;  /* 0x000000ffff0e7224 */ /* 0x000fe200078e0a0e */
[----:B------:R-:W-:Y:S02]  /*4900*/  SHF.R.U64 R0, R4, R21, R5 ;  /* 0x0000001504007219 */ /* 0x000fe40000001205 */
[----:B------:R-:W-:Y:S02]  /*4910*/  LOP3.LUT R3, R13, R70, RZ, 0xc0, !PT ;  /* 0x000000460d037212 */ /* 0x000fe400078ec0ff */
[----:B------:R-:W-:Y:S01]  /*4920*/  LOP3.LUT R5, R10, R69, RZ, 0xc0, !PT ;  /* 0x000000450a057212 */ /* 0x000fe200078ec0ff */
[----:B------:R-:W-:Y:S02]  /*4930*/  IMAD.MOV R4, RZ, RZ, -R0 ;  /* 0x000000ffff047224 */ /* 0x000fe400078e0a00 */
[----:B------:R-:W-:Y:S02]  /*4940*/  IMAD R3, R66, R0, R3 ;  /* 0x0000000042037224 */ /* 0x000fe400078e0203 */
[----:B----4-:R-:W-:-:S02]  /*4950*/  IMAD R0, R4, R26, R15 ;  /* 0x0000001a04007224 */ /* 0x010fc400078e020f */
[----:B------:R-:W-:Y:S02]  /*4960*/  @P0 IMAD R22, R20, R14, R19 ;  /* 0x0000000e14160224 */ /* 0x000fe400078e0213 */
[----:B------:R-:W-:Y:S02]  /*4970*/  IMAD.MOV.U32 R4, RZ, RZ, 0x1 ;  /* 0x00000001ff047424 */ /* 0x000fe400078e00ff */
[----:B0-----:R-:W-:Y:S02]  /*4980*/  IMAD R22, R3, R27, R22 ;  /* 0x0000001b03167224 */ /* 0x001fe400078e0216 */
[----:B------:R-:W-:Y:S01]  /*4990*/  IMAD R3, R0, R28, R5 ;  /* 0x0000001c00037224 */ /* 0x000fe200078e0205 */
[----:B------:R-:W-:-:S04]  /*49a0*/  PRMT R0, R4, 0x7610, R0 ;  /* 0x0000761004007816 */ /* 0x000fc80000000000 */
[----:B------:R-:W-:Y:S02]  /*49b0*/  SEL R19, R3, R22, !P0 ;  /* 0x0000001603137207 */ /* 0x000fe40004000000 */
[----:B------:R-:W-:-:S07]  /*49c0*/  SEL R22, R22, R3, !P0 ;  /* 0x0000000316167207 */ /* 0x000fce0004000000 */
.L_x_104:
[----:B------:R-:W-:Y:S01]  /*49d0*/  LOP3.LUT P0, RZ, R0, 0xff, RZ, 0xc0, !PT ;  /* 0x000000ff00ff7812 */ /* 0x000fe2000780c0ff */
[----:B------:R-:W-:Y:S01]  /*49e0*/  USHF.R.U32.HI UR4, URZ, 0x3, UR39 ;  /* 0x000000033f047899 */ /* 0x000fe20008011627 */
[----:B------:R-:W-:-:S03]  /*49f0*/  LOP3.LUT R74, R74, 0x1, RZ, 0x3c, !PT ;  /* 0x000000014a4a7812 */ /* 0x000fc600078e3cff */
[----:B------:R-:W-:-:S04]  /*4a00*/  UIMAD.WIDE.U32 UR4, UR4, 0x24924925, URZ ;  /* 0x24924925040478a5 */ /* 0x000fc8000f8e003f */
[----:B------:R-:W-:-:S04]  /*4a10*/  UIMAD UR39, UR5, -0x38, UR39 ;  /* 0xffffffc8052778a4 */ /* 0x000fc8000f8e0227 */
[----:B------:R-:W-:Y:S08]  /*4a20*/  @P0 BRA `(.L_x_107) ;  /* 0xffffffd4001c0947 */ /* 0x000ff0000383ffff */
[----:B------:R-:W-:Y:S05]  /*4a30*/  EXIT ;  /* 0x000000000000794d */ /* 0x000fea0003800000 */
.L_x_18:
[----:B------:R-:W-:-:S08]  /*4a40*/  ISETP.NE.AND P0, PT, R9, RZ, PT ;  /* 0x000000ff0900720c */ /* 0x000fd00003f05270 */
[----:B0-----:R-:W0:-:S00]  /*4a50*/  USETMAXREG.DEALLOC.CTAPOOL 0x28 ;  /* 0x00000028000079c8 */ /* 0x001e0000080e0500 */
[----:B------:R-:W-:Y:S05]  /*4a60*/  @P0 EXIT ;  /* 0x000000000000094d */ /* 0x000fea0003800000 */
[----:B0-----:R-:W-:Y:S01]  /*4a70*/  LOP3.LUT P0, RZ, R3, 0xff, RZ, 0xc0, !PT ;  /* 0x000000ff03ff7812 */ /* 0x001fe2000780c0ff */
[----:B------:R-:W-:Y:S02]  /*4a80*/  IMAD.MOV.U32 R3, RZ, RZ, 0x1 ;  /* 0x00000001ff037424 */ /* 0x000fe400078e00ff */
[----:B------:R-:W-:-:S10]  /*4a90*/  IMAD.MOV.U32 R8, RZ, RZ, RZ ;  /* 0x000000ffff087224 */ /* 0x000fd400078e00ff */
[----:B------:R-:W-:Y:S05]  /*4aa0*/  @!P0 BRA `(.L_x_108) ;  /* 0x0000000c00648947 */ /* 0x000fea0003800000 */
[----:B------:R-:W0:Y:S01]  /*4ab0*/  S2UR UR9, SR_CgaCtaId ;  /* 0x00000000000979c3 */ /* 0x000e220000008800 */
[----:B------:R-:W-:Y:S01]  /*4ac0*/  ULDC UR5, c[0x0][0x658] ;  /* 0x0001960000057ab9 */ /* 0x000fe20000000800 */
[----:B------:R-:W-:Y:S01]  /*4ad0*/  UMOV UR10, 0xffffffff ;  /* 0xffffffff000a7882 */ /* 0x000fe20000000000 */
[----:B------:R-:W-:Y:S01]  /*4ae0*/  UMOV UR11, 0x1 ;  /* 0x00000001000b7882 */ /* 0x000fe20000000000 */
[----:B------:R-:W-:Y:S01]  /*4af0*/  USHF.L.U32 UR10, UR10, UR5, URZ ;  /* 0x000000050a0a7299 */ /* 0x000fe2000800063f */
[----:B------:R-:W-:Y:S01]  /*4b00*/  LOP3.LUT P0, RZ, R4, 0x1f, RZ, 0xc0, !PT ;  /* 0x0000001f04ff7812 */ /* 0x000fe2000780c0ff */
[----:B------:R-:W-:Y:S01]  /*4b10*/  BSSY B0, `(.L_x_108) ;  /* 0x00000d2000007945 */ /* 0x000fe20003800000 */
[C---:B------:R-:W-:Y:S01]  /*4b20*/  ISETP.NE.AND P2, PT, R5.reuse, RZ, PT ;  /* 0x000000ff0500720c */ /* 0x040fe20003f45270 */
[----:B------:R-:W-:Y:S01]  /*4b30*/  IMAD.MOV.U32 R10, RZ, RZ, 0x1 ;  /* 0x00000001ff0a7424 */ /* 0x000fe200078e00ff */
[----:B------:R-:W-:Y:S01]  /*4b40*/  ISETP.NE.OR P0, PT, R5, RZ, !P0 ;  /* 0x000000ff0500720c */ /* 0x000fe20004705670 */
[----:B------:R-:W-:Y:S01]  /*4b50*/  IMAD.MOV.U32 R3, RZ, RZ, 0x1 ;  /* 0x00000001ff037424 */ /* 0x000fe200078e00ff */
[----:B------:R-:W-:Y:S01]  /*4b60*/  LOP3.LUT R9, R23, 0x2, RZ, 0xfc, !PT ;  /* 0x0000000217097812 */ /* 0x000fe200078efcff */
[----:B------:R-:W-:Y:S01]  /*4b70*/  IMAD.MOV.U32 R8, RZ, RZ, RZ ;  /* 0x000000ffff087224 */ /* 0x000fe200078e00ff */
[----:B------:R-:W-:Y:S01]  /*4b80*/  ULDC UR4, c[0x0][0x600] ;  /* 0x0001800000047ab9 */ /* 0x000fe20000000800 */
[----:B------:R-:W-:Y:S01]  /*4b90*/  UMOV UR18, 0x55 ;  /* 0x0000005500127882 */ /* 0x000fe20000000000 */
[----:B------:R-:W-:-:S02]  /*4ba0*/  UIADD3 UR26, UR40, 0x1, URZ ;  /* 0x00000001281a7890 */ /* 0x000fc4000fffe03f */
[----:B------:R-:W-:Y:S02]  /*4bb0*/  UIADD3 UR4, UR4, -0x1, URZ ;  /* 0xffffffff04047890 */ /* 0x000fe4000fffe03f */
[----:B------:R-:W-:Y:S01]  /*4bc0*/  USHF.L.U32 UR5, UR11, UR5, URZ ;  /* 0x000000050b057299 */ /* 0x000fe2000800063f */
[----:B------:R-:W-:Y:S01]  /*4bd0*/  ULDC.64 UR24, c[0x0][0x198] ;  /* 0x0000660000187ab9 */ /* 0x000fe20000000a00 */
[----:B0-----:R-:W-:Y:S02]  /*4be0*/  ULOP3.LUT UR8, UR9, 0x1, URZ, 0xc0, !UPT ;  /* 0x0000000109087892 */ /* 0x001fe4000f8ec03f */
[----:B------:R-:W-:Y:S02]  /*4bf0*/  USHF.L.U32 UR7, UR9, 0xa, URZ ;  /* 0x0000000a09077899 */ /* 0x000fe4000800063f */
[----:B------:R-:W-:Y:S02]  /*4c00*/  USHF.R.U32.HI UR27, URZ, 0x1, UR9 ;  /* 0x000000013f1b7899 */ /* 0x000fe40008011609 */
[----:B------:R-:W-:-:S02]  /*4c10*/  USHF.L.U32 UR6, UR9, 0x5, URZ ;  /* 0x0000000509067899 */ /* 0x000fc4000800063f */
[----:B------:R-:W-:Y:S02]  /*4c20*/  ULOP3.LUT UR9, UR9, 0xfffffffe, URZ, 0xc0, !UPT ;  /* 0xfffffffe09097892 */ /* 0x000fe4000f8ec03f */
[----:B------:R-:W-:Y:S02]  /*4c30*/  UISETP.GT.U32.AND UP0, UPT, UR8, 0xffff, UPT ;  /* 0x0000ffff0800788c */ /* 0x000fe4000bf04070 */
[----:B------:R-:W-:Y:S02]  /*4c40*/  ULOP3.LUT UR13, UR7, 0x400, URZ, 0xc0, !UPT ;  /* 0x00000400070d7892 */ /* 0x000fe4000f8ec03f */
[----:B------:R-:W-:Y:S02]  /*4c50*/  ULOP3.LUT UR7, URZ, UR10, URZ, 0x33, !UPT ;  /* 0x0000000a3f077292 */ /* 0x000fe4000f8e333f */
[----:B------:R-:W-:Y:S02]  /*4c60*/  USHF.L.U32 UR10, UR11, UR9, URZ ;  /* 0x000000090b0a7299 */ /* 0x000fe4000800063f */
[----:B------:R-:W-:-:S02]  /*4c70*/  ULOP3.LUT UR9, UR9, 0x1, URZ, 0xfc, !UPT ;  /* 0x0000000109097892 */ /* 0x000fc4000f8efc3f */
[----:B------:R-:W-:Y:S02]  /*4c80*/  USEL UR8, UR8, 0xffff, !UP0 ;  /* 0x0000ffff08087887 */ /* 0x000fe4000c000000 */
[----:B------:R-:W-:Y:S02]  /*4c90*/  USHF.L.U32 UR9, UR11, UR9, URZ ;  /* 0x000000090b097299 */ /* 0x000fe4000800063f */
[----:B------:R-:W-:Y:S02]  /*4ca0*/  ULOP3.LUT UR8, UR8, 0xffff, URZ, 0xc0, !UPT ;  /* 0x0000ffff08087892 */ /* 0x000fe4000f8ec03f */
[----:B------:R-:W-:Y:S02]  /*4cb0*/  ULEA UR28, UR27, 0x480, 0x9 ;  /* 0x000004801b1c7891 */ /* 0x000fe4000f8e483f */
[----:B------:R-:W-:Y:S02]  /*4cc0*/  ULOP3.LUT UR6, UR6, 0x20, URZ, 0xc0, !UPT ;  /* 0x0000002006067892 */ /* 0x000fe4000f8ec03f */
[----:B------:R-:W-:-:S02]  /*4cd0*/  UIADD3 UR13, UR13, 0x1c480, URZ ;  /* 0x0001c4800d0d7890 */ /* 0x000fc4000fffe03f */
[----:B------:R-:W-:Y:S02]  /*4ce0*/  ULOP3.LUT UR19, UR10, UR9, URZ, 0xfc, !UPT ;  /* 0x000000090a137292 */ /* 0x000fe4000f8efc3f */
[----:B------:R-:W-:-:S12]  /*4cf0*/  USHF.L.U32 UR18, UR18, UR8, URZ ;  /* 0x0000000812127299 */ /* 0x000fd8000800063f */
.L_x_120:
[----:B------:R-:W-:-:S03]  /*4d00*/  UMOV UR8, 0xffffffff ;  /* 0xffffffff00087882 */ /* 0x000fc60000000000 */
[----:B------:R-:W-:Y:S05]  /*4d10*/  BRA.DIV UR8, `(.L_x_109) ;  /* 0x0000002e08347947 */ /* 0x000fea000b800000 */
[----:B------:R-:W-:-:S13]  /*4d20*/  ELECT P6, URZ, PT ;  /* 0x00000000003f782f */ /* 0x000fda00038c0000 */
.L_x_185:
[----:B------:R-:W0:Y:S01]  /*4d30*/  LDC R4, c[0x0][0x28c] ;  /* 0x0000a300ff047b82 */ /* 0x000e220000000800 */
[----:B------:R-:W-:Y:S01]  /*4d40*/  BSSY B1, `(.L_x_110) ;  /* 0x000003a000017945 */ /* 0x000fe20003800000 */
[----:B0-----:R-:W-:-:S13]  /*4d50*/  ISETP.LT.OR P6, PT, R4, 0x1, !P6 ;  /* 0x000000010400780c */ /* 0x001fda00077c1670 */
[----:B------:R-:W-:Y:S05]  /*4d60*/  @P6 BRA `(.L_x_111) ;  /* 0x0000000000dc6947 */ /* 0x000fea0003800000 */
[----:B------:R-:W-:Y:S01]  /*4d70*/  LEA R22, R22, UR27, 0x2 ;  /* 0x0000001b16167c11 */ /* 0x000fe2000f8e10ff */
[----:B------:R-:W-:Y:S01]  /*4d80*/  IMAD.MOV.U32 R13, RZ, RZ, RZ ;  /* 0x000000ffff0d7224 */ /* 0x000fe200078e00ff */
[----:B------:R-:W-:Y:S01]  /*4d90*/  LEA R19, R19, UR6, 0x6 ;  /* 0x0000000613137c11 */ /* 0x000fe2000f8e30ff */
[----:B------:R-:W-:Y:S02]  /*4da0*/  IMAD.U32 R14, RZ, RZ, UR26 ;  /* 0x0000001aff0e7e24 */ /* 0x000fe4000f8e00ff */
[----:B------:R-:W-:Y:S02]  /*4db0*/  IMAD.MOV.U32 R4, RZ, RZ, R3 ;  /* 0x000000ffff047224 */ /* 0x000fe400078e0003 */
[----:B------:R-:W-:Y:S02]  /*4dc0*/  IMAD.MOV.U32 R5, RZ, RZ, R8 ;  /* 0x000000ffff057224 */ /* 0x000fe400078e0008 */
[----:B------:R-:W-:-:S07]  /*4dd0*/  IMAD.SHL.U32 R22, R22, 0x10, RZ ;  /* 0x0000001016167824 */ /* 0x000fce00078e00ff */
.L_x_115:
[----:B------:R-:W0:Y:S01]  /*4de0*/  S2R R7, SR_CgaCtaId ;  /* 0x0000000000077919 */ /* 0x000e220000008800 */
[----:B------:R-:W-:-:S04]  /*4df0*/  MOV R6, 0x400 ;  /* 0x0000040000067802 */ /* 0x000fc80000000f00 */
[----:B0-----:R-:W-:Y:S02]  /*4e00*/  LEA R12, R7, R6, 0x18 ;  /* 0x00000006070c7211 */ /* 0x001fe400078ec0ff */
[----:B------:R-:W-:Y:S01]  /*4e10*/  SHF.L.U32 R6, R4, 0x1f, RZ ;  /* 0x0000001f04067819 */ /* 0x000fe200000006ff */
[----:B------:R-:W0:Y:S02]  /*4e20*/  @!P2 LDC R7, c[0x0][0x500] ;  /* 0x00014000ff07ab82 */ /* 0x000e240000000800 */
[----:B------:R-:W-:-:S04]  /*4e30*/  IMAD R11, R5, 0x8, R12 ;  /* 0x00000008050b7824 */ /* 0x000fc800078e020c */
[----:B------:R-:W1:Y:S02]  /*4e40*/  SYNCS.PHASECHK.TRANS64.TRYWAIT P1, [R11+URZ+0x1c0], R6 ;  /* 0x0001c0060b0075a7 */ /* 0x000e64000802017f */
[----:B-1----:R-:W-:Y:S05]  /*4e50*/  @!P1 BRA `(.L_x_112) ;  /* 0x0000002c00049947 */ /* 0x002fea0003800000 */
.L_x_186:
[----:B-1----:R-:W-:Y:S01]  /*4e60*/  PRMT R6, R9, 0x9910, RZ ;  /* 0x0000991009067816 */ /* 0x002fe200000000ff */
[----:B0-----:R0:W-:Y:S03]  /*4e70*/  @!P2 SYNCS.ARRIVE.TRANS64 RZ, [R11+URZ], R7 ;  /* 0x000000070bffa9a7 */ /* 0x0011e6000800003f */
[----:B------:R-:W-:-:S13]  /*4e80*/  ISETP.NE.AND P1, PT, R6, 0x2, PT ;  /* 0x000000020600780c */ /* 0x000fda0003f25270 */
[----:B0-----:R-:W-:Y:S05]  /*4e90*/  @P1 BRA `(.L_x_113) ;  /* 0x0000000000041947 */ /* 0x001fea0003800000 */
[----:B------:R-:W-:Y:S01]  /*4ea0*/  BPT.TRAP 0x1 ;  /* 0x000000040000795c */ /* 0x000fe20000300000 */
.L_x_113:
[----:B------:R-:W-:Y:S05]  /*4eb0*/  @P0 BRA `(.L_x_114) ;  /* 0x0000000000040947 */ /* 0x000fea0003800000 */
[----:B------:R-:W-:Y:S01]  /*4ec0*/  BPT.TRAP 0x1 ;  /* 0x000000040000795c */ /* 0x000fe20000300000 */
.L_x_114:
[----:B------:R-:W-:Y:S01]  /*4ed0*/  R2UR UR11, R5 ;  /* 0x00000000050b72ca */ /* 0x000fe200000e0000 */
[----:B------:R-:W-:Y:S01]  /*4ee0*/  VIADD R14, R14, 0xffffffff ;  /* 0xffffffff0e0e7836 */ /* 0x000fe20000000000 */
[----:B------:R-:W-:Y:S01]  /*4ef0*/  R2UR UR21, R12 ;  /* 0x000000000c1572ca */ /* 0x000fe200000e0000 */
[----:B------:R-:W-:Y:S01]  /*4f00*/  UIADD3 UR14, UP0, UR24, 0xf0, URZ ;  /* 0x000000f0180e7890 */ /* 0x000fe2000ff1e03f */
[----:B------:R-:W-:Y:S01]  /*4f10*/  R2UR UR22, R22 ;  /* 0x00000000161672ca */ /* 0x000fe200000e0000 */
[----:B------:R-:W-:Y:S01]  /*4f20*/  UIADD3 UR30, UP1, UR24, 0x1f0, URZ ;  /* 0x000001f0181e7890 */ /* 0x000fe2000ff3e03f */
[----:B------:R-:W-:Y:S01]  /*4f30*/  R2UR UR9, R11 ;  /* 0x000000000b0972ca */ /* 0x000fe200000e0000 */
[----:B------:R-:W-:Y:S01]  /*4f40*/  UIADD3.X UR15, URZ, UR25, URZ, UP0, !UPT ;  /* 0x000000193f0f7290 */ /* 0x000fe200087fe43f */
[----:B------:R-:W-:Y:S01]  /*4f50*/  R2UR UR10, R13 ;  /* 0x000000000d0a72ca */ /* 0x000fe200000e0000 */
[----:B------:R-:W-:Y:S01]  /*4f60*/  UPRMT UR20, URZ, 0x5410, UR18 ;  /* 0x000054103f147896 */ /* 0x000fe20008000012 */
[----:B------:R-:W-:Y:S01]  /*4f70*/  R2UR UR12, R18 ;  /* 0x00000000120c72ca */ /* 0x000fe200000e0000 */
[----:B------:R-:W-:Y:S01]  /*4f80*/  VIADD R5, R5, 0x1 ;  /* 0x0000000105057836 */ /* 0x000fe20000000000 */
[----:B------:R-:W-:Y:S01]  /*4f90*/  R2UR UR23, R19 ;  /* 0x00000000131772ca */ /* 0x000fe200000e0000 */
[----:B------:R-:W-:Y:S01]  /*4fa0*/  ULEA UR8, UR11, UR28, 0xb ;  /* 0x0000001c0b087291 */ /* 0x000fe2000f8e583f */
[----:B------:R-:W-:Y:S01]  /*4fb0*/  ISETP.GT.AND P3, PT, R14, 0x1, PT ;  /* 0x000000010e00780c */ /* 0x000fe20003f64270 */
[----:B------:R-:W-:Y:S01]  /*4fc0*/  ULEA UR11, UR11, UR13, 0xb ;  /* 0x0000000d0b0b7291 */ /* 0x000fe2000f8e583f */
[----:B------:R-:W-:Y:S01]  /*4fd0*/  ISETP.NE.AND P1, PT, R5, 0x38, PT ;  /* 0x000000380500780c */ /* 0x000fe20003f25270 */
[----:B------:R-:W-:Y:S01]  /*4fe0*/  UIADD3 UR8, UR21, UR8, URZ ;  /* 0x0000000815087290 */ /* 0x000fe2000fffe03f */
[----:B------:R-:W-:Y:S01]  /*4ff0*/  VIADD R13, R13, 0x20 ;  /* 0x000000200d0d7836 */ /* 0x000fe20000000000 */
[----:B------:R-:W-:Y:S01]  /*5000*/  UIADD3 UR21, UR21, UR11, URZ ;  /* 0x0000000b15157290 */ /* 0x000fe2000fffe03f */
[----:B------:R-:W-:Y:S01]  /*5010*/  SEL R7, RZ, 0x1, P1 ;  /* 0x00000001ff077807 */ /* 0x000fe20000800000 */
[----:B------:R-:W-:Y:S01]  /*5020*/  UPRMT UR29, URZ, 0x5410, UR19 ;  /* 0x000054103f1d7896 */ /* 0x000fe20008000013 */
[----:B------:R-:W-:Y:S01]  /*5030*/  SEL R5, R5, RZ, P1 ;  /* 0x000000ff05057207 */ /* 0x000fe20000800000 */
[----:B------:R-:W-:Y:S01]  /*5040*/  UIADD3.X UR31, URZ, UR25, URZ, UP1, !UPT ;  /* 0x000000193f1f7290 */ /* 0x000fe20008ffe43f */
[----:B------:R-:W-:Y:S01]  /*5050*/  LOP3.LUT R4, R4, R7, RZ, 0x3c, !PT ;  /* 0x0000000704047212 */ /* 0x000fe200078e3cff */
[----:B------:R-:W-:Y:S01]  /*5060*/  UMOV UR16, 0x0 ;  /* 0x0000000000107882 */ /* 0x000fe20000000000 */
[----:B------:R-:W-:Y:S01]  /*5070*/  UMOV UR17, 0x10000000 ;  /* 0x1000000000117882 */ /* 0x000fe20000000000 */
[----:B------:R-:W-:-:S02]  /*5080*/  UMOV UR11, UR22 ;  /* 0x00000016000b7c82 */ /* 0x000fc40008000000 */
[----:B------:R0:W-:Y:S02]  /*5090*/  UTMALDG.3D.MULTICAST [UR8], [UR14], UR20, desc[UR16] ;  /* 0x000010080e0073b4 */ /* 0x0001e40008011814 */
[----:B0-----:R-:W-:Y:S01]  /*50a0*/  UMOV UR8, UR21 ;  /* 0x0000001500087c82 */ /* 0x001fe20008000000 */
[----:B------:R-:W-:Y:S02]  /*50b0*/  UMOV UR11, UR23 ;  /* 0x00000017000b7c82 */ /* 0x000fe40008000000 */
[----:B------:R0:W-:Y:S02]  /*50c0*/  UTMALDG.3D.MULTICAST [UR8], [UR30], UR29, desc[UR16] ;  /* 0x000010081e0073b4 */ /* 0x0001e4000801181d */
[----:B0-----:R-:W-:Y:S05]  /*50d0*/  @P3 BRA `(.L_x_115) ;  /* 0xfffffffc00403947 */ /* 0x001fea000383ffff */
.L_x_111:
[----:B------:R-:W-:Y:S05]  /*50e0*/  BSYNC B1 ;  /* 0x0000000000017941 */ /* 0x000fea0003800000 */
.L_x_110:
[----:B------:R-:W2:Y:S01]  /*50f0*/  LDL.64 R20, [R1] ;  /* 0x0000000001147983 */ /* 0x000ea20000100a00 */
[----:B------:R-:W-:Y:S01]  /*5100*/  LOP3.LUT P4, RZ, R10, 0xff, RZ, 0xc0, !PT ;  /* 0x000000ff0aff7812 */ /* 0x000fe2000788c0ff */
[----:B------:R-:W-:Y:S01]  /*5110*/  VIADD R7, R8, UR40 ;  /* 0x0000002808077c36 */ /* 0x000fe20008000000 */
[----:B------:R-:W-:Y:S01]  /*5120*/  ULDC.64 UR8, c[0x0][0x650] ;  /* 0x0001940000087ab9 */ /* 0x000fe20000000a00 */
[----:B------:R-:W-:Y:S01]  /*5130*/  IMAD.U32 R6, RZ, RZ, UR40 ;  /* 0x00000028ff067e24 */ /* 0x000fe2000f8e00ff */
[----:B------:R-:W-:Y:S01]  /*5140*/  UISETP.GE.U32.AND UP0, UPT, UR40, 0x38, UPT ;  /* 0x000000382800788c */ /* 0x000fe2000bf06070 */
[----:B------:R-:W-:Y:S01]  /*5150*/  BSSY B1, `(.L_x_116) ;  /* 0x000006b000017945 */ /* 0x000fe20003800000 */
[----:B------:R-:W-:Y:S01]  /*5160*/  ISETP.GT.U32.AND P1, PT, R7, 0x37, PT ;  /* 0x000000370700780c */ /* 0x000fe20003f24070 */
[----:B------:R-:W-:Y:S01]  /*5170*/  IMAD.MOV.U32 R22, RZ, RZ, -0x1 ;  /* 0xffffffffff167424 */ /* 0x000fe200078e00ff */
[----:B------:R-:W-:Y:S01]  /*5180*/  PRMT R10, RZ, 0x7610, R10 ;  /* 0x00007610ff0a7816 */ /* 0x000fe2000000000a */
[----:B------:R-:W-:Y:S01]  /*5190*/  IMAD.MOV.U32 R19, RZ, RZ, -0x1 ;  /* 0xffffffffff137424 */ /* 0x000fe200078e00ff */
[----:B------:R-:W-:Y:S01]  /*51a0*/  ISETP.LT.U32.AND P1, PT, R6, 0x38, P1 ;  /* 0x000000380600780c */ /* 0x000fe20000f21070 */
[----:B------:R-:W-:Y:S01]  /*51b0*/  IMAD.MOV.U32 R18, RZ, RZ, -0x1 ;  /* 0xffffffffff127424 */ /* 0x000fe200078e00ff */
[----:B------:R-:W-:Y:S01]  /*51c0*/  PLOP3.LUT P3, PT, PT, PT, UP0, 0x80, 0x0 ;  /* 0x000000000000781c */ /* 0x000fe20003f6f008 */
[----:B------:R-:W0:Y:S01]  /*51d0*/  @P4 S2R R5, SR_CgaCtaId ;  /* 0x0000000000054919 */ /* 0x000e220000008800 */
[----:B------:R-:W-:-:S02]  /*51e0*/  @P4 MOV R4, 0x400 ;  /* 0x0000040000044802 */ /* 0x000fc40000000f00 */
[----:B------:R-:W-:-:S04]  /*51f0*/  SEL R6, RZ, 0x1, !P1 ;  /* 0x00000001ff067807 */ /* 0x000fc80004800000 */
[----:B------:R-:W-:Y:S02]  /*5200*/  LOP3.LUT R3, R3, R6, RZ, 0x3c, !PT ;  /* 0x0000000603037212 */ /* 0x000fe400078e3cff */
[----:B0-----:R-:W-:-:S04]  /*5210*/  @P4 LEA R4, R5, R4, 0x18 ;  /* 0x0000000405044211 */ /* 0x001fc800078ec0ff */
[----:B------:R0:W-:Y:S02]  /*5220*/  @P4 SYNCS.ARRIVE.TRANS64.A1T0 RZ, [R4+URZ+0x3b8], RZ ;  /* 0x0003b8ff04ff49a7 */ /* 0x0001e4000810003f */
[----:B0-----:R-:W-:-:S05]  /*5230*/  SHF.R.U32.HI R4, RZ, 0x3, R7 ;  /* 0x00000003ff047819 */ /* 0x001fca0000011607 */
[----:B------:R-:W-:-:S04]  /*5240*/  IMAD.WIDE.U32 R4, R4, 0x24924925, RZ ;  /* 0x2492492504047825 */ /* 0x000fc800078e00ff */
[----:B------:R-:W-:Y:S01]  /*5250*/  IMAD R8, R5, -0x38, R7 ;  /* 0xffffffc805087824 */ /* 0x000fe200078e0207 */
[----:B------:R-:W-:Y:S02]  /*5260*/  @P3 LOP3.LUT R3, R3, 0x1, R5, 0x78, !PT ;  /* 0x0000000103033812 */ /* 0x000fe400078e7805 */
[----:B------:R-:W-:Y:S02]  /*5270*/  PRMT R4, RZ, 0x7610, R4 ;  /* 0x00007610ff047816 */ /* 0x000fe40000000004 */
[----:B--2---:R-:W-:-:S04]  /*5280*/  IADD3 R16, P4, R16, R20, RZ ;  /* 0x0000001410107210 */ /* 0x004fc80007f9e0ff */
[----:B------:R-:W-:Y:S01]  /*5290*/  ISETP.GE.U32.AND P1, PT, R16, UR8, PT ;  /* 0x0000000810007c0c */ /* 0x000fe2000bf26070 */
[----:B------:R-:W-:-:S05]  /*52a0*/  IMAD.X R17, R17, 0x1, R0, P4 ;  /* 0x0000000111117824 */ /* 0x000fca00020e0600 */
[----:B------:R-:W-:-:S13]  /*52b0*/  ISETP.GE.U32.AND.EX P1, PT, R17, UR9, PT, P1 ;  /* 0x0000000911007c0c */ /* 0x000fda000bf26110 */
[----:B------:R-:W-:Y:S05]  /*52c0*/  @P1 BRA `(.L_x_117) ;  /* 0x00000004004c1947 */ /* 0x000fea0003800000 */
[----:B------:R-:W0:Y:S01]  /*52d0*/  S2R R12, SR_CTAID.X ;  /* 0x00000000000c7919 */ /* 0x000e220000002500 */
[----:B------:R-:W-:Y:S01]  /*52e0*/  ULDC.64 UR8, c[0x0][0x628] ;  /* 0x00018a0000087ab9 */ /* 0x000fe20000000a00 */
[----:B------:R-:W1:Y:S01]  /*52f0*/  LDC R13, c[0x0][0x144] ;  /* 0x00005100ff0d7b82 */ /* 0x000e620000000800 */
[----:B------:R-:W-:Y:S01]  /*5300*/  ISETP.NE.U32.AND P1, PT, RZ, UR8, PT ;  /* 0x00000008ff007c0c */ /* 0x000fe2000bf25070 */
[----:B------:R-:W2:Y:S01]  /*5310*/  S2R R11, SR_CTAID.Y ;  /* 0x00000000000b7919 */ /* 0x000ea20000002600 */
[----:B------:R-:W-:Y:S01]  /*5320*/  ULDC UR10, c[0x0][0x150] ;  /* 0x00005400000a7ab9 */ /* 0x000fe20000000800 */
[----:B------:R-:W-:Y:S01]  /*5330*/  ULDC UR11, c[0x0][0x630] ;  /* 0x00018c00000b7ab9 */ /* 0x000fe20000000800 */
[----:B------:R-:W-:Y:S01]  /*5340*/  ISETP.NE.AND.EX P1, PT, RZ, UR9, PT, P1 ;  /* 0x00000009ff007c0c */ /* 0x000fe2000bf25310 */
[----:B------:R-:W-:Y:S01]  /*5350*/  IMAD.MOV.U32 R4, RZ, RZ, R16 ;  /* 0x000000ffff047224 */ /* 0x000fe200078e0010 */
[----:B0-----:R-:W-:-:S05]  /*5360*/  I2FP.F32.U32 R5, R12 ;  /* 0x0000000c00057245 */ /* 0x001fca0000201000 */
[----:B------:R-:W-:Y:S01]  /*5370*/  FMUL R14, R5, UR10 ;  /* 0x0000000a050e7c20 */ /* 0x000fe20008400000 */
[----:B------:R-:W-:-:S05]  /*5380*/  IMAD.MOV.U32 R5, RZ, RZ, R17 ;  /* 0x000000ffff057224 */ /* 0x000fca00078e0011 */
[----:B--2---:R-:W-:Y:S05]  /*5390*/  @!P1 BRA `(.L_x_118) ;  /* 0x0000000000289947 */ /* 0x004fea0003800000 */
[----:B------:R-:W-:Y:S02]  /*53a0*/  ULDC UR10, c[0x0][0x634] ;  /* 0x00018d00000a7ab9 */ /* 0x000fe40000000800 */
[----:B------:R-:W-:-:S05]  /*53b0*/  IADD3 R5, P1, R16, UR10, RZ ;  /* 0x0000000a10057c10 */ /* 0x000fca000ff3e0ff */
[----:B------:R-:W-:-:S04]  /*53c0*/  IMAD.X R15, RZ, RZ, R17, P1 ;  /* 0x000000ffff0f7224 */ /* 0x000fc800008e0611 */
[----:B------:R-:W-:-:S04]  /*53d0*/  IMAD.WIDE.U32 R6, R15, UR8, RZ ;  /* 0x000000080f067c25 */ /* 0x000fc8000f8e00ff */
[----:B------:R-:W-:-:S04]  /*53e0*/  IMAD.WIDE.U32 R6, P1, R5, UR9, R6 ;  /* 0x0000000905067c25 */ /* 0x000fc8000f820006 */
[----:B------:R-:W-:-:S04]  /*53f0*/  IMAD.WIDE.U32 R4, R5, UR8, RZ ;  /* 0x0000000805047c25 */ /* 0x000fc8000f8e00ff */
[----:B------:R-:W-:Y:S01]  /*5400*/  IMAD.MOV.U32 R4, RZ, RZ, R7 ;  /* 0x000000ffff047224 */ /* 0x000fe200078e0007 */
[----:B------:R-:W-:Y:S01]  /*5410*/  IADD3 RZ, P3, R5, R6, RZ ;  /* 0x0000000605ff7210 */ /* 0x000fe20007f7e0ff */
[----:B------:R-:W-:-:S04]  /*5420*/  IMAD.X R5, RZ, RZ, RZ, P1 ;  /* 0x000000ffff057224 */ /* 0x000fc800008e06ff */
[----:B------:R-:W-:-:S08]  /*5430*/  IMAD.WIDE.U32.X R4, R15, UR9, R4, P3 ;  /* 0x000000090f047c25 */ /* 0x000fd000098e0404 */
.L_x_118:
[--C-:B------:R-:W-:Y:S01]  /*5440*/  SHF.R.U64 R18, R4, UR11, R5.reuse ;  /* 0x0000000b04127c19 */ /* 0x100fe20008001205 */
[----:B------:R-:W0:Y:S01]  /*5450*/  F2I.U32.TRUNC.NTZ R14, R14 ;  /* 0x0000000e000e7305 */ /* 0x000e22000020f000 */
[----:B------:R-:W-:Y:S01]  /*5460*/  SHF.R.U32.HI R4, RZ, UR11, R5 ;  /* 0x0000000bff047c19 */ /* 0x000fe20008011605 */
[----:B------:R-:W-:Y:S01]  /*5470*/  ULDC.64 UR8, c[0x0][0x620] ;  /* 0x0001880000087ab9 */ /* 0x000fe20000000a00 */
[----:B------:R-:W-:Y:S01]  /*5480*/  IADD3 R7, P1, RZ, -R18, RZ ;  /* 0x80000012ff077210 */ /* 0x000fe20007f3e0ff */
[----:B------:R-:W-:Y:S01]  /*5490*/  ULDC.64 UR10, c[0x0][0x640] ;  /* 0x00019000000a7ab9 */ /* 0x000fe20000000a00 */
[----:B------:R-:W2:Y:S03]  /*54a0*/  LDC R20, c[0x0][0x148] ;  /* 0x00005200ff147b82 */ /* 0x000ea60000000800 */
[----:B------:R-:W-:Y:S01]  /*54b0*/  IMAD.X R4, RZ, RZ, ~R4, P1 ;  /* 0x000000ffff047224 */ /* 0x000fe200008e0e04 */
[----:B------:R-:W-:-:S03]  /*54c0*/  ISETP.NE.U32.AND P1, PT, RZ, UR10, PT ;  /* 0x0000000aff007c0c */ /* 0x000fc6000bf25070 */
[----:B------:R-:W-:Y:S01]  /*54d0*/  IMAD R6, R4, UR8, RZ ;  /* 0x0000000804067c24 */ /* 0x000fe2000f8e02ff */
[----:B------:R-:W-:Y:S01]  /*54e0*/  ISETP.NE.AND.EX P1, PT, RZ, UR11, PT, P1 ;  /* 0x0000000bff007c0c */ /* 0x000fe2000bf25310 */
[----:B------:R-:W-:Y:S01]  /*54f0*/  IMAD.WIDE.U32 R4, R7, UR8, R16 ;  /* 0x0000000807047c25 */ /* 0x000fe2000f8e0010 */
[----:B------:R-:W-:-:S03]  /*5500*/  ULDC UR8, c[0x0][0x618] ;  /* 0x0001860000087ab9 */ /* 0x000fc60000000800 */
[----:B------:R-:W-:Y:S01]  /*5510*/  IMAD R7, R7, UR9, R6 ;  /* 0x0000000907077c24 */ /* 0x000fe2000f8e0206 */
[----:B------:R-:W-:Y:S01]  /*5520*/  ULDC UR9, c[0x0][0x154] ;  /* 0x0000550000097ab9 */ /* 0x000fe20000000800 */
[----:B0-----:R-:W-:Y:S02]  /*5530*/  IMAD.MOV R6, RZ, RZ, -R14 ;  /* 0x000000ffff067224 */ /* 0x001fe400078e0a0e */
[----:B------:R-:W-:Y:S02]  /*5540*/  IMAD.IADD R5, R5, 0x1, R7 ;  /* 0x0000000105057824 */ /* 0x000fe400078e0207 */
[----:B-1----:R-:W-:Y:S01]  /*5550*/  IMAD R12, R13, R6, R12 ;  /* 0x000000060d0c7224 */ /* 0x002fe200078e020c */
[----:B------:R-:W-:Y:S02]  /*5560*/  I2FP.F32.U32 R6, R11 ;  /* 0x0000000b00067245 */ /* 0x000fe40000201000 */
[--C-:B------:R-:W-:Y:S02]  /*5570*/  SHF.R.U64 R13, R4, UR8, R5.reuse ;  /* 0x00000008040d7c19 */ /* 0x100fe40008001205 */
[----:B------:R-:W-:Y:S01]  /*5580*/  SHF.R.U32.HI R4, RZ, UR8, R5 ;  /* 0x00000008ff047c19 */ /* 0x000fe20008011605 */
[----:B------:R-:W-:Y:S01]  /*5590*/  FMUL R6, R6, UR9 ;  /* 0x0000000906067c20 */ /* 0x000fe20008400000 */
[----:B------:R-:W-:-:S02]  /*55a0*/  ULDC UR8, c[0x0][0x608] ;  /* 0x0001820000087ab9 */ /* 0x000fc40000000800 */
[--C-:B------:R-:W-:Y:S01]  /*55b0*/  SHF.R.U64 R15, R13, UR8, R4.reuse ;  /* 0x000000080d0f7c19 */ /* 0x100fe20008001204 */
[----:B------:R0:W1:Y:S01]  /*55c0*/  F2I.U32.TRUNC.NTZ R21, R6 ;  /* 0x0000000600157305 */ /* 0x000062000020f000 */
[----:B------:R-:W-:Y:S01]  /*55d0*/  SHF.R.U32.HI R4, RZ, UR8, R4 ;  /* 0x00000008ff047c19 */ /* 0x000fe20008011604 */
[----:B------:R-:W-:-:S03]  /*55e0*/  ULDC UR8, c[0x0][0x658] ;  /* 0x0001960000087ab9 */ /* 0x000fc60000000800 */
[--C-:B------:R-:W-:Y:S02]  /*55f0*/  SHF.R.U64 R14, R15, UR8, R4.reuse ;  /* 0x000000080f0e7c19 */ /* 0x100fe40008001204 */
[----:B------:R-:W-:-:S03]  /*5600*/  SHF.R.U32.HI R19, RZ, UR8, R4 ;  /* 0x00000008ff137c19 */ /* 0x000fc60008011604 */
[----:B------:R-:W-:Y:S02]  /*5610*/  IMAD.MOV.U32 R4, RZ, RZ, R14 ;  /* 0x000000ffff047224 */ /* 0x000fe400078e000e */
[----:B------:R-:W-:Y:S01]  /*5620*/  IMAD.MOV.U32 R5, RZ, RZ, R19 ;  /* 0x000000ffff057224 */ /* 0x000fe200078e0013 */
[----:B0-----:R-:W-:Y:S06]  /*5630*/  @!P1 BRA `(.L_x_119) ;  /* 0x0000000000289947 */ /* 0x001fec0003800000 */
        /* <DEDUP_REMOVED lines=10> */
.L_x_119:
[----:B------:R-:W-:Y:S01]  /*56e0*/  ISETP.NE.AND P1, PT, R2, 0x1, PT ;  /* 0x000000010200780c */ /* 0x000fe20003f25270 */
[----:B------:R-:W-:Y:S01]  /*56f0*/  ULDC UR8, c[0x0][0x648] ;  /* 0x0001920000087ab9 */ /* 0x000fe20000000800 */
[----:B------:R-:W-:Y:S01]  /*5700*/  LOP3.LUT R15, R15, UR7, RZ, 0xc0, !PT ;  /* 0x000000070f0f7c12 */ /* 0x000fe2000f8ec0ff */
[----:B-1----:R-:W-:Y:S01]  /*5710*/  IMAD.MOV R21, RZ, RZ, -R21 ;  /* 0x000000ffff157224 */ /* 0x002fe200078e0a15 */
[----:B------:R-:W-:Y:S01]  /*5720*/  SHF.R.U64 R4, R4, UR8, R5 ;  /* 0x0000000804047c19 */ /* 0x000fe20008001205 */
[----:B------:R-:W-:Y:S01]  /*5730*/  ULDC UR8, c[0x0][0x638] ;  /* 0x00018e0000087ab9 */ /* 0x000fe20000000800 */
[----:B------:R-:W-:Y:S01]  /*5740*/  LOP3.LUT R13, R13, UR4, RZ, 0xc0, !PT ;  /* 0x000000040d0d7c12 */ /* 0x000fe2000f8ec0ff */
[----:B------:R-:W-:Y:S02]  /*5750*/  ULDC UR9, c[0x0][0x610] ;  /* 0x0001840000097ab9 */ /* 0x000fe40000000800 */
[----:B------:R-:W-:Y:S02]  /*5760*/  IMAD.MOV R5, RZ, RZ, -R4 ;  /* 0x000000ffff057224 */ /* 0x000fe400078e0a04 */
[----:B------:R-:W-:-:S02]  /*5770*/  IMAD R15, R4, UR5, R15 ;  /* 0x00000005040f7c24 */ /* 0x000fc4000f8e020f */
[----:B--2---:R-:W-:Y:S02]  /*5780*/  @P1 IMAD R12, R20, R21, R11 ;  /* 0x00000015140c1224 */ /* 0x004fe400078e020b */
[----:B------:R-:W-:Y:S01]  /*5790*/  IMAD R14, R5, UR8, R14 ;  /* 0x00000008050e7c24 */ /* 0x000fe2000f8e020e */
[----:B------:R-:W-:Y:S01]  /*57a0*/  ULDC UR8, c[0x0][0x600] ;  /* 0x0001800000087ab9 */ /* 0x000fe20000000800 */
[----:B------:R-:W-:Y:S02]  /*57b0*/  IMAD R12, R15, UR9, R12 ;  /* 0x000000090f0c7c24 */ /* 0x000fe4000f8e020c */
[----:B------:R-:W-:Y:S02]  /*57c0*/  IMAD R5, R14, UR8, R13 ;  /* 0x000000080e057c24 */ /* 0x000fe4000f8e020d */
[----:B------:R-:W-:-:S03]  /*57d0*/  IMAD.MOV.U32 R4, RZ, RZ, 0x1 ;  /* 0x00000001ff047424 */ /* 0x000fc600078e00ff */
[----:B------:R-:W-:Y:S02]  /*57e0*/  SEL R19, R5, R12, !P1 ;  /* 0x0000000c05137207 */ /* 0x000fe40004800000 */
[----:B------:R-:W-:-:S07]  /*57f0*/  SEL R22, R12, R5, !P1 ;  /* 0x000000050c167207 */ /* 0x000fce0004800000 */
.L_x_117:
[----:B------:R-:W-:Y:S05]  /*5800*/  BSYNC B1 ;  /* 0x0000000000017941 */ /* 0x000fea0003800000 */
.L_x_116:
[----:B------:R-:W-:-:S13]  /*5810*/  LOP3.LUT P1, RZ, R4, 0xff, RZ, 0xc0, !PT ;  /* 0x000000ff04ff7812 */ /* 0x000fda000782c0ff */
[----:B------:R-:W-:Y:S05]  /*5820*/  @P1 BRA `(.L_x_120) ;  /* 0xfffffff400341947 */ /* 0x000fea000383ffff */
[----:B------:R-:W-:Y:S05]  /*5830*/  BSYNC B0 ;  /* 0x0000000000007941 */ /* 0x000fea0003800000 */
.L_x_108:
[----:B------:R-:W-:-:S03]  /*5840*/  UMOV UR8, 0xffffffff ;  /* 0xffffffff00087882 */ /* 0x000fc60000000000 */
[----:B------:R-:W-:Y:S05]  /*5850*/  BRA.DIV UR8, `(.L_x_121) ;  /* 0x0000002208987947 */ /* 0x000fea000b800000 */
[----:B------:R-:W-:-:S13]  /*5860*/  ELECT P6, URZ, PT ;  /* 0x00000000003f782f */ /* 0x000fda00038c0000 */
.L_x_189:
[----:B------:R-:W-:Y:S04]  /*5870*/  BSSY B0, `(.L_x_122) ;  /* 0x00001ff000007945 */ /* 0x000fe80003800000 */
[----:B------:R-:W-:Y:S05]  /*5880*/  @!P6 BRA `(.L_x_123) ;  /* 0x0000001c00f4e947 */ /* 0x000fea0003800000 */
[----:B------:R-:W-:-:S04]  /*5890*/  LOP3.LUT R23, R23, 0x2, RZ, 0xfc, !PT ;  /* 0x0000000217177812 */ /* 0x000fc800078efcff */
[----:B------:R-:W-:-:S13]  /*58a0*/  ISETP.NE.AND P0, PT, R23, 0x3, PT ;  /* 0x000000031700780c */ /* 0x000fda0003f05270 */
[----:B------:R-:W-:Y:S05]  /*58b0*/  @!P0 BRA `(.L_x_124) ;  /* 0x0000000000048947 */ /* 0x000fea0003800000 */
[----:B------:R-:W-:Y:S01]  /*58c0*/  BPT.TRAP 0x1 ;  /* 0x000000040000795c */ /* 0x000fe20000300000 */
.L_x_124:
[----:B------:R-:W0:Y:S01]  /*58d0*/  S2R R5, SR_CgaCtaId ;  /* 0x0000000000057919 */ /* 0x000e220000008800 */
[----:B------:R-:W-:Y:S02]  /*58e0*/  MOV R0, 0x400 ;  /* 0x0000040000007802 */ /* 0x000fe40000000f00 */
[----:B------:R-:W-:Y:S02]  /*58f0*/  SHF.L.U32 R2, R3, 0x1f, RZ ;  /* 0x0000001f03027819 */ /* 0x000fe400000006ff */
[----:B0-----:R-:W-:-:S05]  /*5900*/  LEA R5, R5, R0, 0x18 ;  /* 0x0000000005057211 */ /* 0x001fca00078ec0ff */
[----:B------:R-:W-:-:S04]  /*5910*/  VIADD R5, R5, 0x1c0 ;  /* 0x000001c005057836 */ /* 0x000fc80000000000 */
[C---:B------:R-:W-:Y:S02]  /*5920*/  IMAD R7, R8.reuse, 0x8, R5 ;  /* 0x0000000808077824 */ /* 0x040fe400078e0205 */
[----:B------:R-:W-:Y:S02]  /*5930*/  VIADD R8, R8, 0x1 ;  /* 0x0000000108087836 */ /* 0x000fe40000000000 */
[----:B------:R-:W0:Y:S03]  /*5940*/  SYNCS.PHASECHK.TRANS64.TRYWAIT P0, [R7+URZ], R2 ;  /* 0x00000002070075a7 */ /* 0x000e26000800017f */
[----:B------:R-:W-:-:S04]  /*5950*/  ISETP.NE.AND P1, PT, R8, 0x38, PT ;  /* 0x000000380800780c */ /* 0x000fc80003f25270 */
[----:B------:R-:W-:Y:S02]  /*5960*/  SEL R0, RZ, 0x1, P1 ;  /* 0x00000001ff007807 */ /* 0x000fe40000800000 */
[----:B------:R-:W-:Y:S02]  /*5970*/  SEL R8, R8, RZ, P1 ;  /* 0x000000ff08087207 */ /* 0x000fe40000800000 */
[----:B------:R-:W-:-:S03]  /*5980*/  LOP3.LUT R9, R3, R0, RZ, 0x3c, !PT ;  /* 0x0000000003097212 */ /* 0x000fc600078e3cff */
[----:B------:R-:W-:Y:S01]  /*5990*/  IMAD R6, R8, 0x8, R5 ;  /* 0x0000000808067824 */ /* 0x000fe200078e0205 */
[----:B------:R-:W-:Y:S01]  /*59a0*/  SHF.L.U32 R3, R9, 0x1f, RZ ;  /* 0x0000001f09037819 */ /* 0x000fe200000006ff */
[----:B0-----:R-:W-:Y:S06]  /*59b0*/  @!P0 BRA `(.L_x_125) ;  /* 0x0000002000608947 */ /* 0x001fec0003800000 */
.L_x_190:
[----:B------:R-:W1:Y:S01]  /*59c0*/  SYNCS.PHASECHK.TRANS64.TRYWAIT P0, [R6+URZ], R3 ;  /* 0x00000003060075a7 */ /* 0x000e62000800017f */
[----:B------:R-:W-:-:S05]  /*59d0*/  VIADD R0, R8, 0x1 ;  /* 0x0000000108007836 */ /* 0x000fca0000000000 */
[----:B------:R-:W-:-:S04]  /*59e0*/  ISETP.NE.AND P1, PT, R0, 0x38, PT ;  /* 0x000000380000780c */ /* 0x000fc80003f25270 */
[----:B0-----:R-:W-:Y:S02]  /*59f0*/  SEL R2, RZ, 0x1, P1 ;  /* 0x00000001ff027807 */ /* 0x001fe40000800000 */
[----:B------:R-:W-:Y:S02]  /*5a00*/  SEL R0, R0, RZ, P1 ;  /* 0x000000ff00007207 */ /* 0x000fe40000800000 */
[----:B------:R-:W-:-:S03]  /*5a10*/  LOP3.LUT R9, R9, R2, RZ, 0x3c, !PT ;  /* 0x0000000209097212 */ /* 0x000fc600078e3cff */
[----:B------:R-:W-:Y:S01]  /*5a20*/  IMAD R7, R0, 0x8, R5 ;  /* 0x0000000800077824 */ /* 0x000fe200078e0205 */
[----:B------:R-:W-:Y:S01]  /*5a30*/  SHF.L.U32 R4, R9, 0x1f, RZ ;  /* 0x0000001f09047819 */ /* 0x000fe200000006ff */
[----:B-1----:R-:W-:Y:S06]  /*5a40*/  @!P0 BRA `(.L_x_126) ;  /* 0x0000002000508947 */ /* 0x002fec0003800000 */
.L_x_191:
[----:B------:R-:W1:Y:S01]  /*5a50*/  SYNCS.PHASECHK.TRANS64.TRYWAIT P0, [R7+URZ], R4 ;  /* 0x00000004070075a7 */ /* 0x000e62000800017f */
[----:B------:R-:W-:-:S05]  /*5a60*/  VIADD R0, R0, 0x1 ;  /* 0x0000000100007836 */ /* 0x000fca0000000000 */
[----:B------:R-:W-:-:S04]  /*5a70*/  ISETP.NE.AND P1, PT, R0, 0x38, PT ;  /* 0x000000380000780c */ /* 0x000fc80003f25270 */
[----:B------:R-:W-:Y:S02]  /*5a80*/  SEL R2, RZ, 0x1, P1 ;  /* 0x00000001ff027807 */ /* 0x000fe40000800000 */
[----:B------:R-:W-:Y:S02]  /*5a90*/  SEL R0, R0, RZ, P1 ;  /* 0x000000ff00007207 */ /* 0x000fe40000800000 */
[----:B------:R-:W-:-:S03]  /*5aa0*/  LOP3.LUT R9, R9, R2, RZ, 0x3c, !PT ;  /* 0x0000000209097212 */ /* 0x000fc600078e3cff */
[----:B0-----:R-:W-:Y:S01]  /*5ab0*/  IMAD R6, R0, 0x8, R5 ;  /* 0x0000000800067824 */ /* 0x001fe200078e0205 */
[----:B------:R-:W-:Y:S01]  /*5ac0*/  SHF.L.U32 R3, R9, 0x1f, RZ ;  /* 0x0000001f09037819 */ /* 0x000fe200000006ff */
[----:B-1----:R-:W-:Y:S06]  /*5ad0*/  @!P0 BRA `(.L_x_127) ;  /* 0x0000002000408947 */ /* 0x002fec0003800000 */
.L_x_192:
        /* <DEDUP_REMOVED lines=9> */
.L_x_193:
        /* <DEDUP_REMOVED lines=9> */
.L_x_194:
        /* <DEDUP_REMOVED lines=9> */
.L_x_195:
        /* <DEDUP_REMOVED lines=9> */
.L_x_196:
        /* <DEDUP_REMOVED lines=9> */
.L_x_197:
        /* <DEDUP_REMOVED lines=9> */
.L_x_198:
        /* <DEDUP_REMOVED lines=9> */
.L_x_199:
        /* <DEDUP_REMOVED lines=9> */
.L_x_200:
        /* <DEDUP_REMOVED lines=9> */
.L_x_201:
        /* <DEDUP_REMOVED lines=9> */
.L_x_202:
        /* <DEDUP_REMOVED lines=9> */
.L_x_203:
        /* <DEDUP_REMOVED lines=9> */
.L_x_204:
        /* <DEDUP_REMOVED lines=9> */
.L_x_205:
        /* <DEDUP_REMOVED lines=9> */
.L_x_206:
        /* <DEDUP_REMOVED lines=9> */
.L_x_207:
        /* <DEDUP_REMOVED lines=9> */
.L_x_208:
        /* <DEDUP_REMOVED lines=9> */
.L_x_209:
        /* <DEDUP_REMOVED lines=9> */
.L_x_210:
        /* <DEDUP_REMOVED lines=9> */
.L_x_211:
        /* <DEDUP_REMOVED lines=9> */
.L_x_212:
        /* <DEDUP_REMOVED lines=9> */
.L_x_213:
        /* <DEDUP_REMOVED lines=9> */
.L_x_214:
        /* <DEDUP_REMOVED lines=9> */
.L_x_215:
        /* <DEDUP_REMOVED lines=9> */
.L_x_216:
        /* <DEDUP_REMOVED lines=9> */
.L_x_217:
        /* <DEDUP_REMOVED lines=9> */
.L_x_218:
        /* <DEDUP_REMOVED lines=9> */
.L_x_219:
        /* <DEDUP_REMOVED lines=9> */
.L_x_220:
        /* <DEDUP_REMOVED lines=9> */
.L_x_221:
        /* <DEDUP_REMOVED lines=9> */
.L_x_222:
        /* <DEDUP_REMOVED lines=9> */
.L_x_223:
        /* <DEDUP_REMOVED lines=9> */
.L_x_224:
        /* <DEDUP_REMOVED lines=9> */
.L_x_225:
        /* <DEDUP_REMOVED lines=9> */
.L_x_226:
        /* <DEDUP_REMOVED lines=9> */
.L_x_227:
        /* <DEDUP_REMOVED lines=9> */
.L_x_228:
        /* <DEDUP_REMOVED lines=9> */
.L_x_229:
        /* <DEDUP_REMOVED lines=9> */
.L_x_230:
        /* <DEDUP_REMOVED lines=9> */
.L_x_231:
        /* <DEDUP_REMOVED lines=9> */
.L_x_232:
        /* <DEDUP_REMOVED lines=9> */
.L_x_233:
        /* <DEDUP_REMOVED lines=9> */
.L_x_234:
        /* <DEDUP_REMOVED lines=9> */
.L_x_235:
        /* <DEDUP_REMOVED lines=9> */
.L_x_236:
        /* <DEDUP_REMOVED lines=9> */
.L_x_237:
        /* <DEDUP_REMOVED lines=9> */
.L_x_238:
        /* <DEDUP_REMOVED lines=9> */
.L_x_239:
        /* <DEDUP_REMOVED lines=9> */
.L_x_240:
        /* <DEDUP_REMOVED lines=9> */
.L_x_241:
        /* <DEDUP_REMOVED lines=9> */
.L_x_242:
        /* <DEDUP_REMOVED lines=9> */
.L_x_243:
[----:B------:R-:W1:Y:S01]  /*7790*/  SYNCS.PHASECHK.TRANS64.TRYWAIT P0, [R7+URZ], R4 ;  /* 0x00000004070075a7 */ /* 0x000e62000800017f */
[----:B------:R-:W-:-:S05]  /*77a0*/  VIADD R0, R0, 0x1 ;  /* 0x0000000100007836 */ /* 0x000fca0000000000 */
[----:B------:R-:W-:-:S04]  /*77b0*/  ISETP.NE.AND P1, PT, R0, 0x38, PT ;  /* 0x000000380000780c */ /* 0x000fc80003f25270 */
[----:B------:R-:W-:Y:S02]  /*77c0*/  SEL R2, RZ, 0x1, P1 ;  /* 0x00000001ff027807 */ /* 0x000fe40000800000 */
[----:B------:R-:W-:Y:S02]  /*77d0*/  SEL R0, R0, RZ, P1 ;  /* 0x000000ff00007207 */ /* 0x000fe40000800000 */
[----:B------:R-:W-:Y:S01]  /*77e0*/  LOP3.LUT R2, R9, R2, RZ, 0x3c, !PT ;  /* 0x0000000209027212 */ /* 0x000fe200078e3cff */
[----:B-1----:R-:W-:Y:S06]  /*77f0*/  @!P0 BRA `(.L_x_179) ;  /* 0x0000001400088947 */ /* 0x002fec0003800000 */
.L_x_244:
[----:B------:R-:W-:Y:S01]  /*7800*/  IMAD R5, R0, 0x8, R5 ;  /* 0x0000000800057824 */ /* 0x000fe200078e0205 */
[----:B------:R-:W-:-:S07]  /*7810*/  SHF.L.U32 R0, R2, 0x1f, RZ ;  /* 0x0000001f02007819 */ /* 0x000fce00000006ff */
.L_x_180:
[----:B--2---:R2:W3:Y:S02]  /*7820*/  SYNCS.PHASECHK.TRANS64.TRYWAIT P0, [R5+URZ], R0 ;  /* 0x00000000050075a7 */ /* 0x0044e4000800017f */
[----:B---3--:R-:W-:Y:S05]  /*7830*/  @!P0 NANOSLEEP.SYNCS 0x989680 ;  /* 0x009896800000895d */ /* 0x008fea0003900000 */
[----:B------:R-:W3:Y:S02]  /*7840*/  @!P0 SYNCS.PHASECHK.TRANS64 P0, [R5+URZ], R0 ;  /* 0x00000000050085a7 */ /* 0x000ee4000800007f */
[----:B---3--:R-:W-:Y:S05]  /*7850*/  @!P0 BRA `(.L_x_180) ;  /* 0xfffffffc00f08947 */ /* 0x008fea000383ffff */
.L_x_123:
[----:B------:R-:W-:Y:S05]  /*7860*/  BSYNC B0 ;  /* 0x0000000000007941 */ /* 0x000fea0003800000 */
.L_x_122:
[----:B------:R-:W-:Y:S05]  /*7870*/  EXIT ;  /* 0x000000000000794d */ /* 0x000fea0003800000 */
.L_x_20:
[----:B0-----:R-:W-:-:S04]  /*7880*/  IMAD.U32 R3, RZ, RZ, UR43 ;  /* 0x0000002bff037e24 */ /* 0x001fc8000f8e00ff */
[----:B------:R0:W1:Y:S03]  /*7890*/  SYNCS.PHASECHK.TRANS64.TRYWAIT P0, [R3+URZ+-0x8], R0 ;  /* 0xfffff800030075a7 */ /* 0x000066000800017f */
[----:B-1----:R-:W-:Y:S05]  /*78a0*/  @!P0 NANOSLEEP.SYNCS 0x989680 ;  /* 0x009896800000895d */ /* 0x002fea0003900000 */
[----:B------:R-:W1:Y:S02]  /*78b0*/  @!P0 SYNCS.PHASECHK.TRANS64 P0, [R3+URZ+-0x8], R0 ;  /* 0xfffff800030085a7 */ /* 0x000e64000800007f */
[----:B-1----:R-:W-:Y:S05]  /*78c0*/  @!P0 BRA `(.L_x_20) ;  /* 0xfffffffc00ec8947 */ /* 0x002fea000383ffff */
[----:B------:R-:W-:Y:S05]  /*78d0*/  BRA `(.L_x_181) ;  /* 0xffffffa4007c7947 */ /* 0x000fea000383ffff */
.L_x_25:
[----:B-1----:R1:W2:Y:S02]  /*78e0*/  SYNCS.PHASECHK.TRANS64.TRYWAIT P1, [R3+URZ], R0 ;  /* 0x00000000030075a7 */ /* 0x0022a4000802017f */
[----:B--2---:R-:W-:Y:S05]  /*78f0*/  @!P1 NANOSLEEP.SYNCS 0x989680 ;  /* 0x009896800000995d */ /* 0x004fea0003900000 */
[----:B------:R-:W2:Y:S02]  /*7900*/  @!P1 SYNCS.PHASECHK.TRANS64 P1, [R3+URZ], R0 ;  /* 0x00000000030095a7 */ /* 0x000ea4000802007f */
[----:B--2---:R-:W-:Y:S05]  /*7910*/  @!P1 BRA `(.L_x_25) ;  /* 0xfffffffc00f09947 */ /* 0x004fea000383ffff */
[----:B------:R-:W-:Y:S05]  /*7920*/  BRA `(.L_x_24) ;  /* 0xffffffa400e87947 */ /* 0x000fea000383ffff */
.L_x_30:
[----:B-1----:R-:W-:-:S04]  /*7930*/  IMAD.U32 R5, RZ, RZ, UR4 ;  /* 0x00000004ff057e24 */ /* 0x002fc8000f8e00ff */
[----:B------:R1:W2:Y:S03]  /*7940*/  SYNCS.PHASECHK.TRANS64.TRYWAIT P1, [R5+URZ], R4 ;  /* 0x00000004050075a7 */ /* 0x0002a6000802017f */
[----:B--2---:R-:W-:Y:S05]  /*7950*/  @!P1 NANOSLEEP.SYNCS 0x989680 ;  /* 0x009896800000995d */ /* 0x004fea0003900000 */
[----:B------:R-:W2:Y:S02]  /*7960*/  @!P1 SYNCS.PHASECHK.TRANS64 P1, [R5+URZ], R4 ;  /* 0x00000004050095a7 */ /* 0x000ea4000802007f */
[----:B--2---:R-:W-:Y:S05]  /*7970*/  @!P1 BRA `(.L_x_30) ;  /* 0xfffffffc00ec9947 */ /* 0x004fea000383ffff */
[----:B------:R-:W-:Y:S05]  /*7980*/  BRA `(.L_x_29) ;  /* 0xffffffa800447947 */ /* 0x000fea000383ffff */
.L_x_36:
[----:B0-----:R-:W-:-:S04]  /*7990*/  IMAD.U32 R4, RZ, RZ, UR43 ;  /* 0x0000002bff047e24 */ /* 0x001fc8000f8e00ff */
[----:B------:R0:W1:Y:S03]  /*79a0*/  SYNCS.PHASECHK.TRANS64.TRYWAIT P0, [R4+URZ+0x8], R3 ;  /* 0x00000803040075a7 */ /* 0x000066000800017f */
[----:B-1----:R-:W-:Y:S05]  /*79b0*/  @!P0 NANOSLEEP.SYNCS 0x989680 ;  /* 0x009896800000895d */ /* 0x002fea0003900000 */
[----:B------:R-:W1:Y:S02]  /*79c0*/  @!P0 SYNCS.PHASECHK.TRANS64 P0, [R4+URZ+0x8], R3 ;  /* 0x00000803040085a7 */ /* 0x000e64000800007f */
[----:B-1----:R-:W-:Y:S05]  /*79d0*/  @!P0 BRA `(.L_x_36) ;  /* 0xfffffffc00ec8947 */ /* 0x002fea000383ffff */
[----:B------:R-:W-:Y:S05]  /*79e0*/  BRA `(.L_x_182) ;  /* 0xffffffac00287947 */ /* 0x000fea000383ffff */
.L_x_109:
[----:B------:R-:W-:Y:S01]  /*79f0*/  BSSY B1, `(.L_x_183) ;  /* 0x0000006000017945 */ /* 0x000fe20003800000 */
[----:B------:R-:W-:-:S07]  /*7a00*/  IMAD.MOV.U32 R15, RZ, RZ, -0x1 ;  /* 0xffffffffff0f7424 */ /* 0x000fce00078e00ff */
[----:B-----5:R-:W-:Y:S05]  /*7a10*/  WARPSYNC.COLLECTIVE R15, `(.L_x_184) ;  /* 0x000000000f0c7348 */ /* 0x020fea0003c00000 */
[----:B------:R-:W-:Y:S02]  /*7a20*/  ELECT P6, UR62, PT ;  /* 0x00000000003e782f */ /* 0x000fe400038c0000 */
[----:B------:R-:W-:Y:S01]  /*7a30*/  MOV R14, UR62 ;  /* 0x0000003e000e7c02 */ /* 0x000fe20008000f00 */
[----:B-----5:R-:W-:Y:S10]  /*7a40*/  ENDCOLLECTIVE ;  /* 0x000000000000791b */ /* 0x020ff40003800000 */
.L_x_184:
[----:B------:R-:W-:Y:S05]  /*7a50*/  BSYNC B1 ;  /* 0x0000000000017941 */ /* 0x000fea0003800000 */
.L_x_183:
[----:B------:R-:W-:Y:S05]  /*7a60*/  BRA `(.L_x_185) ;  /* 0xffffffd000b07947 */ /* 0x000fea000383ffff */
.L_x_112:
[----:B-1----:R1:W2:Y:S02]  /*7a70*/  SYNCS.PHASECHK.TRANS64.TRYWAIT P1, [R11+URZ+0x1c0], R6 ;  /* 0x0001c0060b0075a7 */ /* 0x0022a4000802017f */
[----:B--2---:R-:W-:Y:S05]  /*7a80*/  @!P1 NANOSLEEP.SYNCS 0x989680 ;  /* 0x009896800000995d */ /* 0x004fea0003900000 */
[----:B------:R-:W2:Y:S02]  /*7a90*/  @!P1 SYNCS.PHASECHK.TRANS64 P1, [R11+URZ+0x1c0], R6 ;  /* 0x0001c0060b0095a7 */ /* 0x000ea4000802007f */
[----:B--2---:R-:W-:Y:S05]  /*7aa0*/  @!P1 BRA `(.L_x_112) ;  /* 0xfffffffc00f09947 */ /* 0x004fea000383ffff */
[----:B------:R-:W-:Y:S05]  /*7ab0*/  BRA `(.L_x_186) ;  /* 0xffffffd000e87947 */ /* 0x000fea000383ffff */
.L_x_121:
[----:B------:R-:W-:Y:S01]  /*7ac0*/  BSSY B0, `(.L_x_187) ;  /* 0x0000006000007945 */ /* 0x000fe20003800000 */
[----:B------:R-:W-:-:S07]  /*7ad0*/  IMAD.MOV.U32 R15, RZ, RZ, -0x1 ;  /* 0xffffffffff0f7424 */ /* 0x000fce00078e00ff */
[----:B-----5:R-:W-:Y:S05]  /*7ae0*/  WARPSYNC.COLLECTIVE R15, `(.L_x_188) ;  /* 0x000000000f0c7348 */ /* 0x020fea0003c00000 */
[----:B------:R-:W-:Y:S02]  /*7af0*/  ELECT P6, UR62, PT ;  /* 0x00000000003e782f */ /* 0x000fe400038c0000 */
[----:B------:R-:W-:Y:S01]  /*7b00*/  MOV R14, UR62 ;  /* 0x0000003e000e7c02 */ /* 0x000fe20008000f00 */
[----:B-----5:R-:W-:Y:S10]  /*7b10*/  ENDCOLLECTIVE ;  /* 0x000000000000791b */ /* 0x020ff40003800000 */
.L_x_188:
[----:B------:R-:W-:Y:S05]  /*7b20*/  BSYNC B0 ;  /* 0x0000000000007941 */ /* 0x000fea0003800000 */
.L_x_187:
[----:B------:R-:W-:Y:S05]  /*7b30*/  BRA `(.L_x_189) ;  /* 0xffffffdc004c7947 */ /* 0x000fea000383ffff */
.L_x_125:
[----:B0-----:R0:W1:Y:S02]  /*7b40*/  SYNCS.PHASECHK.TRANS64.TRYWAIT P0, [R7+URZ], R2 ;  /* 0x00000002070075a7 */ /* 0x001064000800017f */
[----:B-1----:R-:W-:Y:S05]  /*7b50*/  @!P0 NANOSLEEP.SYNCS 0x989680 ;  /* 0x009896800000895d */ /* 0x002fea0003900000 */
[----:B------:R-:W1:Y:S02]  /*7b60*/  @!P0 SYNCS.PHASECHK.TRANS64 P0, [R7+URZ], R2 ;  /* 0x00000002070085a7 */ /* 0x000e64000800007f */
[----:B-1----:R-:W-:Y:S05]  /*7b70*/  @!P0 BRA `(.L_x_125) ;  /* 0xfffffffc00f08947 */ /* 0x002fea000383ffff */
[----:B------:R-:W-:Y:S05]  /*7b80*/  BRA `(.L_x_190) ;  /* 0xffffffdc008c7947 */ /* 0x000fea000383ffff */
.L_x_126:
[----:B0-----:R0:W1:Y:S02]  /*7b90*/  SYNCS.PHASECHK.TRANS64.TRYWAIT P0, [R6+URZ], R3 ;  /* 0x00000003060075a7 */ /* 0x001064000800017f */
[----:B-1----:R-:W-:Y:S05]  /*7ba0*/  @!P0 NANOSLEEP.SYNCS 0x989680 ;  /* 0x009896800000895d */ /* 0x002fea0003900000 */
[----:B------:R-:W1:Y:S02]  /*7bb0*/  @!P0 SYNCS.PHASECHK.TRANS64 P0, [R6+URZ], R3 ;  /* 0x00000003060085a7 */ /* 0x000e64000800007f */
[----:B-1----:R-:W-:Y:S05]  /*7bc0*/  @!P0 BRA `(.L_x_126) ;  /* 0xfffffffc00f08947 */ /* 0x002fea000383ffff */
[----:B------:R-:W-:Y:S05]  /*7bd0*/  BRA `(.L_x_191) ;  /* 0xffffffdc009c7947 */ /* 0x000fea000383ffff */
.L_x_127:
[----:B0-----:R0:W1:Y:S02]  /*7be0*/  SYNCS.PHASECHK.TRANS64.TRYWAIT P0, [R7+URZ], R4 ;  /* 0x00000004070075a7 */ /* 0x001064000800017f */
[----:B-1----:R-:W-:Y:S05]  /*7bf0*/  @!P0 NANOSLEEP.SYNCS 0x989680 ;  /* 0x009896800000895d */ /* 0x002fea0003900000 */
[----:B------:R-:W1:Y:S02]  /*7c00*/  @!P0 SYNCS.PHASECHK.TRANS64 P0, [R7+URZ], R4 ;  /* 0x00000004070085a7 */ /* 0x000e64000800007f */
[----:B-1----:R-:W-:Y:S05]  /*7c10*/  @!P0 BRA `(.L_x_127) ;  /* 0xfffffffc00f08947 */ /* 0x002fea000383ffff */
[----:B------:R-:W-:Y:S05]  /*7c20*/  BRA `(.L_x_192) ;  /* 0xffffffdc00ac7947 */ /* 0x000fea000383ffff */
.L_x_128:
[----:B0-----:R0:W1:Y:S02]  /*7c30*/  SYNCS.PHASECHK.TRANS64.TRYWAIT P0, [R6+URZ], R3 ;  /* 0x00000003060075a7 */ /* 0x001064000800017f */
[----:B-1----:R-:W-:Y:S05]  /*7c40*/  @!P0 NANOSLEEP.SYNCS 0x989680 ;  /* 0x009896800000895d */ /* 0x002fea0003900000 */
[----:B------:R-:W1:Y:S02]  /*7c50*/  @!P0 SYNCS.PHASECHK.TRANS64 P0, [R6+URZ], R3 ;  /* 0x00000003060085a7 */ /* 0x000e64000800007f */
[----:B-1----:R-:W-:Y:S05]  /*7c60*/  @!P0 BRA `(.L_x_128) ;  /* 0xfffffffc00f08947 */ /* 0x002fea000383ffff */
[----:B------:R-:W-:Y:S05]  /*7c70*/  BRA `(.L_x_193) ;  /* 0xffffffdc00bc7947 */ /* 0x000fea000383ffff */
.L_x_129:
[----:B0-----:R0:W1:Y:S02]  /*7c80*/  SYNCS.PHASECHK.TRANS64.TRYWAIT P0, [R7+URZ], R4 ;  /* 0x00000004070075a7 */ /* 0x001064000800017f */
[----:B-1----:R-:W-:Y:S05]  /*7c90*/  @!P0 NANOSLEEP.SYNCS 0x989680 ;  /* 0x009896800000895d */ /* 0x002fea0003900000 */
[----:B------:R-:W1:Y:S02]  /*7ca0*/  @!P0 SYNCS.PHASECHK.TRANS64 P0, [R7+URZ], R4 ;  /* 0x00000004070085a7 */ /* 0x000e64000800007f */
[----:B-1----:R-:W-:Y:S05]  /*7cb0*/  @!P0 BRA `(.L_x_129) ;  /* 0xfffffffc00f08947 */ /* 0x002fea000383ffff */
[----:B------:R-:W-:Y:S05]  /*7cc0*/  BRA `(.L_x_194) ;  /* 0xffffffdc00cc7947 */ /* 0x000fea000383ffff */
.L_x_130:
[----:B0-----:R0:W1:Y:S02]  /*7cd0*/  SYNCS.PHASECHK.TRANS64.TRYWAIT P0, [R6+URZ], R3 ;  /* 0x00000003060075a7 */ /* 0x001064000800017f */
[----:B-1----:R-:W-:Y:S05]  /*7ce0*/  @!P0 NANOSLEEP.SYNCS 0x989680 ;  /* 0x009896800000895d */ /* 0x002fea0003900000 */
[----:B------:R-:W1:Y:S02]  /*7cf0*/  @!P0 SYNCS.PHASECHK.TRANS64 P0, [R6+URZ], R3 ;  /* 0x00000003060085a7 */ /* 0x000e64000800007f */
[----:B-1----:R-:W-:Y:S05]  /*7d00*/  @!P0 BRA `(.L_x_130) ;  /* 0xfffffffc00f08947 */ /* 0x002fea000383ffff */
[----:B------:R-:W-:Y:S05]  /*7d10*/  BRA `(.L_x_195) ;  /* 0xffffffdc00dc7947 */ /* 0x000fea000383ffff */
.L_x_131:
[----:B0-----:R0:W1:Y:S02]  /*7d20*/  SYNCS.PHASECHK.TRANS64.TRYWAIT P0, [R7+URZ], R4 ;  /* 0x00000004070075a7 */ /* 0x001064000800017f */
[----:B-1----:R-:W-:Y:S05]  /*7d30*/  @!P0 NANOSLEEP.SYNCS 0x989680 ;  /* 0x009896800000895d */ /* 0x002fea0003900000 */
[----:B------:R-:W1:Y:S02]  /*7d40*/  @!P0 SYNCS.PHASECHK.TRANS64 P0, [R7+URZ], R4 ;  /* 0x00000004070085a7 */ /* 0x000e64000800007f */
[----:B-1----:R-:W-:Y:S05]  /*7d50*/  @!P0 BRA `(.L_x_131) ;  /* 0xfffffffc00f08947 */ /* 0x002fea000383ffff */
[----:B------:R-:W-:Y:S05]  /*7d60*/  BRA `(.L_x_196) ;  /* 0xffffffdc00ec7947 */ /* 0x000fea000383ffff */
.L_x_132:
[----:B0-----:R0:W1:Y:S02]  /*7d70*/  SYNCS.PHASECHK.TRANS64.TRYWAIT P0, [R6+URZ], R3 ;  /* 0x00000003060075a7 */ /* 0x001064000800017f */
[----:B-1----:R-:W-:Y:S05]  /*7d80*/  @!P0 NANOSLEEP.SYNCS 0x989680 ;  /* 0x009896800000895d */ /* 0x002fea0003900000 */
[----:B------:R-:W1:Y:S02]  /*7d90*/  @!P0 SYNCS.PHASECHK.TRANS64 P0, [R6+URZ], R3 ;  /* 0x00000003060085a7 */ /* 0x000e64000800007f */
[----:B-1----:R-:W-:Y:S05]  /*7da0*/  @!P0 BRA `(.L_x_132) ;  /* 0xfffffffc00f08947 */ /* 0x002fea000383ffff */
[----:B------:R-:W-:Y:S05]  /*7db0*/  BRA `(.L_x_197) ;  /* 0xffffffdc00fc7947 */ /* 0x000fea000383ffff */
.L_x_133:
[----:B0-----:R0:W1:Y:S02]  /*7dc0*/  SYNCS.PHASECHK.TRANS64.TRYWAIT P0, [R7+URZ], R4 ;  /* 0x00000004070075a7 */ /* 0x001064000800017f */
[----:B-1----:R-:W-:Y:S05]  /*7dd0*/  @!P0 NANOSLEEP.SYNCS 0x989680 ;  /* 0x009896800000895d */ /* 0x002fea0003900000 */
[----:B------:R-:W1:Y:S02]  /*7de0*/  @!P0 SYNCS.PHASECHK.TRANS64 P0, [R7+URZ], R4 ;  /* 0x00000004070085a7 */ /* 0x000e64000800007f */
[----:B-1----:R-:W-:Y:S05]  /*7df0*/  @!P0 BRA `(.L_x_133) ;  /* 0xfffffffc00f08947 */ /* 0x002fea000383ffff */
[----:B------:R-:W-:Y:S05]  /*7e00*/  BRA `(.L_x_198) ;  /* 0xffffffe0000c7947 */ /* 0x000fea000383ffff */
.L_x_134:
[----:B0-----:R0:W1:Y:S02]  /*7e10*/  SYNCS.PHASECHK.TRANS64.TRYWAIT P0, [R6+URZ], R3 ;  /* 0x00000003060075a7 */ /* 0x001064000800017f */
[----:B-1----:R-:W-:Y:S05]  /*7e20*/  @!P0 NANOSLEEP.SYNCS 0x989680 ;  /* 0x009896800000895d */ /* 0x002fea0003900000 */
[----:B------:R-:W1:Y:S02]  /*7e30*/  @!P0 SYNCS.PHASECHK.TRANS64 P0, [R6+URZ], R3 ;  /* 0x00000003060085a7 */ /* 0x000e64000800007f */
[----:B-1----:R-:W-:Y:S05]  /*7e40*/  @!P0 BRA `(.L_x_134) ;  /* 0xfffffffc00f08947 */ /* 0x002fea000383ffff */
[----:B------:R-:W-:Y:S05]  /*7e50*/  BRA `(.L_x_199) ;  /* 0xffffffe0001c7947 */ /* 0x000fea000383ffff */
.L_x_135:
[----:B0-----:R0:W1:Y:S02]  /*7e60*/  SYNCS.PHASECHK.TRANS64.TRYWAIT P0, [R7+URZ], R4 ;  /* 0x00000004070075a7 */ /* 0x001064000800017f */
[----:B-1----:R-:W-:Y:S05]  /*7e70*/  @!P0 NANOSLEEP.SYNCS 0x989680 ;  /* 0x009896800000895d */ /* 0x002fea0003900000 */
[----:B------:R-:W1:Y:S02]  /*7e80*/  @!P0 SYNCS.PHASECHK.TRANS64 P0, [R7+URZ], R4 ;  /* 0x00000004070085a7 */ /* 0x000e64000800007f */
[----:B-1----:R-:W-:Y:S05]  /*7e90*/  @!P0 BRA `(.L_x_135) ;  /* 0xfffffffc00f08947 */ /* 0x002fea000383ffff */
[----:B------:R-:W-:Y:S05]  /*7ea0*/  BRA `(.L_x_200) ;  /* 0xffffffe0002c7947 */ /* 0x000fea000383ffff */
.L_x_136:
[----:B0-----:R0:W1:Y:S02]  /*7eb0*/  SYNCS.PHASECHK.TRANS64.TRYWAIT P0, [R6+URZ], R3 ;  /* 0x00000003060075a7 */ /* 0x001064000800017f */
[----:B-1----:R-:W-:Y:S05]  /*7ec0*/  @!P0 NANOSLEEP.SYNCS 0x989680 ;  /* 0x009896800000895d */ /* 0x002fea0003900000 */
[----:B------:R-:W1:Y:S02]  /*7ed0*/  @!P0 SYNCS.PHASECHK.TRANS64 P0, [R6+URZ], R3 ;  /* 0x00000003060085a7 */ /* 0x000e64000800007f */
[----:B-1----:R-:W-:Y:S05]  /*7ee0*/  @!P0 BRA `(.L_x_136) ;  /* 0xfffffffc00f08947 */ /* 0x002fea000383ffff */
[----:B------:R-:W-:Y:S05]  /*7ef0*/  BRA `(.L_x_201) ;  /* 0xffffffe0003c7947 */ /* 0x000fea000383ffff */
.L_x_137:
[----:B0-----:R0:W1:Y:S02]  /*7f00*/  SYNCS.PHASECHK.TRANS64.TRYWAIT P0, [R7+URZ], R4 ;  /* 0x00000004070075a7 */ /* 0x001064000800017f */
[----:B-1----:R-:W-:Y:S05]  /*7f10*/  @!P0 NANOSLEEP.SYNCS 0x989680 ;  /* 0x009896800000895d */ /* 0x002fea0003900000 */
[----:B------:R-:W1:Y:S02]  /*7f20*/  @!P0 SYNCS.PHASECHK.TRANS64 P0, [R7+URZ], R4 ;  /* 0x00000004070085a7 */ /* 0x000e64000800007f */
[----:B-1----:R-:W-:Y:S05]  /*7f30*/  @!P0 BRA `(.L_x_137) ;  /* 0xfffffffc00f08947 */ /* 0x002fea000383ffff */
[----:B------:R-:W-:Y:S05]  /*7f40*/  BRA `(.L_x_202) ;  /* 0xffffffe0004c7947 */ /* 0x000fea000383ffff */
.L_x_138:
[----:B0-----:R0:W1:Y:S02]  /*7f50*/  SYNCS.PHASECHK.TRANS64.TRYWAIT P0, [R6+URZ], R3 ;  /* 0x00000003060075a7 */ /* 0x001064000800017f */
[----:B-1----:R-:W-:Y:S05]  /*7f60*/  @!P0 NANOSLEEP.SYNCS 0x989680 ;  /* 0x009896800000895d */ /* 0x002fea0003900000 */
[----:B------:R-:W1:Y:S02]  /*7f70*/  @!P0 SYNCS.PHASECHK.TRANS64 P0, [R6+URZ], R3 ;  /* 0x00000003060085a7 */ /* 0x000e64000800007f */
[----:B-1----:R-:W-:Y:S05]  /*7f80*/  @!P0 BRA `(.L_x_138) ;  /* 0xfffffffc00f08947 */ /* 0x002fea000383ffff */
[----:B------:R-:W-:Y:S05]  /*7f90*/  BRA `(.L_x_203) ;  /* 0xffffffe0005c7947 */ /* 0x000fea000383ffff */
.L_x_139:
[----:B0-----:R0:W1:Y:S02]  /*7fa0*/  SYNCS.PHASECHK.TRANS64.TRYWAIT P0, [R7+URZ], R4 ;  /* 0x00000004070075a7 */ /* 0x001064000800017f */
[----:B-1----:R-:W-:Y:S05]  /*7fb0*/  @!P0 NANOSLEEP.SYNCS 0x989680 ;  /* 0x009896800000895d */ /* 0x002fea0003900000 */
[----:B------:R-:W1:Y:S02]  /*7fc0*/  @!P0 SYNCS.PHASECHK.TRANS64 P0, [R7+URZ], R4 ;  /* 0x00000004070085a7 */ /* 0x000e64000800007f */
[----:B-1----:R-:W-:Y:S05]  /*7fd0*/  @!P0 BRA `(.L_x_139) ;  /* 0xfffffffc00f08947 */ /* 0x002fea000383ffff */
[----:B------:R-:W-:Y:S05]  /*7fe0*/  BRA `(.L_x_204) ;  /* 0xffffffe0006c7947 */ /* 0x000fea000383ffff */
.L_x_140:
[----:B0-----:R0:W1:Y:S02]  /*7ff0*/  SYNCS.PHASECHK.TRANS64.TRYWAIT P0, [R6+URZ], R3 ;  /* 0x00000003060075a7 */ /* 0x001064000800017f */
[----:B-1----:R-:W-:Y:S05]  /*8000*/  @!P0 NANOSLEEP.SYNCS 0x989680 ;  /* 0x009896800000895d */ /* 0x002fea0003900000 */
[----:B------:R-:W1:Y:S02]  /*8010*/  @!P0 SYNCS.PHASECHK.TRANS64 P0, [R6+URZ], R3 ;  /* 0x00000003060085a7 */ /* 0x000e64000800007f */
[----:B-1----:R-:W-:Y:S05]  /*8020*/  @!P0 BRA `(.L_x_140) ;  /* 0xfffffffc00f08947 */ /* 0x002fea000383ffff */
[----:B------:R-:W-:Y:S05]  /*8030*/  BRA `(.L_x_205) ;  /* 0xffffffe0007c7947 */ /* 0x000fea000383ffff */
.L_x_141:
[----:B0-----:R0:W1:Y:S02]  /*8040*/  SYNCS.PHASECHK.TRANS64.TRYWAIT P0, [R7+URZ], R4 ;  /* 0x00000004070075a7 */ /* 0x001064000800017f */
[----:B-1----:R-:W-:Y:S05]  /*8050*/  @!P0 NANOSLEEP.SYNCS 0x989680 ;  /* 0x009896800000895d */ /* 0x002fea0003900000 */
[----:B------:R-:W1:Y:S02]  /*8060*/  @!P0 SYNCS.PHASECHK.TRANS64 P0, [R7+URZ], R4 ;  /* 0x00000004070085a7 */ /* 0x000e64000800007f */
[----:B-1----:R-:W-:Y:S05]  /*8070*/  @!P0 BRA `(.L_x_141) ;  /* 0xfffffffc00f08947 */ /* 0x002fea000383ffff */
[----:B------:R-:W-:Y:S05]  /*8080*/  BRA `(.L_x_206) ;  /* 0xffffffe0008c7947 */ /* 0x000fea000383ffff */
.L_x_142:
[----:B0-----:R0:W1:Y:S02]  /*8090*/  SYNCS.PHASECHK.TRANS64.TRYWAIT P0, [R6+URZ], R3 ;  /* 0x00000003060075a7 */ /* 0x001064000800017f */
[----:B-1----:R-:W-:Y:S05]  /*80a0*/  @!P0 NANOSLEEP.SYNCS 0x989680 ;  /* 0x009896800000895d */ /* 0x002fea0003900000 */
[----:B------:R-:W1:Y:S02]  /*80b0*/  @!P0 SYNCS.PHASECHK.TRANS64 P0, [R6+URZ], R3 ;  /* 0x00000003060085a7 */ /* 0x000e64000800007f */
[----:B-1----:R-:W-:Y:S05]  /*80c0*/  @!P0 BRA `(.L_x_142) ;  /* 0xfffffffc00f08947 */ /* 0x002fea000383ffff */
[----:B------:R-:W-:Y:S05]  /*80d0*/  BRA `(.L_x_207) ;  /* 0xffffffe0009c7947 */ /* 0x000fea000383ffff */
.L_x_143:
[----:B0-----:R0:W1:Y:S02]  /*80e0*/  SYNCS.PHASECHK.TRANS64.TRYWAIT P0, [R7+URZ], R4 ;  /* 0x00000004070075a7 */ /* 0x001064000800017f */
[----:B-1----:R-:W-:Y:S05]  /*80f0*/  @!P0 NANOSLEEP.SYNCS 0x989680 ;  /* 0x009896800000895d */ /* 0x002fea0003900000 */
[----:B------:R-:W1:Y:S02]  /*8100*/  @!P0 SYNCS.PHASECHK.TRANS64 P0, [R7+URZ], R4 ;  /* 0x00000004070085a7 */ /* 0x000e64000800007f */
[----:B-1----:R-:W-:Y:S05]  /*8110*/  @!P0 BRA `(.L_x_143) ;  /* 0xfffffffc00f08947 */ /* 0x002fea000383ffff */
[----:B------:R-:W-:Y:S05]  /*8120*/  BRA `(.L_x_208) ;  /* 0xffffffe000ac7947 */ /* 0x000fea000383ffff */
.L_x_144:
[----:B0-----:R0:W1:Y:S02]  /*8130*/  SYNCS.PHASECHK.TRANS64.TRYWAIT P0, [R6+URZ], R3 ;  /* 0x00000003060075a7 */ /* 0x001064000800017f */
[----:B-1----:R-:W-:Y:S05]  /*8140*/  @!P0 NANOSLEEP.SYNCS 0x989680 ;  /* 0x009896800000895d */ /* 0x002fea0003900000 */
[----:B------:R-:W1:Y:S02]  /*8150*/  @!P0 SYNCS.PHASECHK.TRANS64 P0, [R6+URZ], R3 ;  /* 0x00000003060085a7 */ /* 0x000e64000800007f */
[----:B-1----:R-:W-:Y:S05]  /*8160*/  @!P0 BRA `(.L_x_144) ;  /* 0xfffffffc00f08947 */ /* 0x002fea000383ffff */
[----:B------:R-:W-:Y:S05]  /*8170*/  BRA `(.L_x_209) ;  /* 0xffffffe000bc7947 */ /* 0x000fea000383ffff */
.L_x_145:
[----:B0-----:R0:W1:Y:S02]  /*8180*/  SYNCS.PHASECHK.TRANS64.TRYWAIT P0, [R7+URZ], R4 ;  /* 0x00000004070075a7 */ /* 0x001064000800017f */
[----:B-1----:R-:W-:Y:S05]  /*8190*/  @!P0 NANOSLEEP.SYNCS 0x989680 ;  /* 0x009896800000895d */ /* 0x002fea0003900000 */
[----:B------:R-:W1:Y:S02]  /*81a0*/  @!P0 SYNCS.PHASECHK.TRANS64 P0, [R7+URZ], R4 ;  /* 0x00000004070085a7 */ /* 0x000e64000800007f */
[----:B-1----:R-:W-:Y:S05]  /*81b0*/  @!P0 BRA `(.L_x_145) ;  /* 0xfffffffc00f08947 */ /* 0x002fea000383ffff */
[----:B------:R-:W-:Y:S05]  /*81c0*/  BRA `(.L_x_210) ;  /* 0xffffffe000cc7947 */ /* 0x000fea000383ffff */
.L_x_146:
[----:B0-----:R0:W1:Y:S02]  /*81d0*/  SYNCS.PHASECHK.TRANS64.TRYWAIT P0, [R6+URZ], R3 ;  /* 0x00000003060075a7 */ /* 0x001064000800017f */
[----:B-1----:R-:W-:Y:S05]  /*81e0*/  @!P0 NANOSLEEP.SYNCS 0x989680 ;  /* 0x009896800000895d */ /* 0x002fea0003900000 */
[----:B------:R-:W1:Y:S02]  /*81f0*/  @!P0 SYNCS.PHASECHK.TRANS64 P0, [R6+URZ], R3 ;  /* 0x00000003060085a7 */ /* 0x000e64000800007f */
[----:B-1----:R-:W-:Y:S05]  /*8200*/  @!P0 BRA `(.L_x_146) ;  /* 0xfffffffc00f08947 */ /* 0x002fea000383ffff */
[----:B------:R-:W-:Y:S05]  /*8210*/  BRA `(.L_x_211) ;  /* 0xffffffe000dc7947 */ /* 0x000fea000383ffff */
.L_x_147:
[----:B0-----:R0:W1:Y:S02]  /*8220*/  SYNCS.PHASECHK.TRANS64.TRYWAIT P0, [R7+URZ], R4 ;  /* 0x00000004070075a7 */ /* 0x001064000800017f */
[----:B-1----:R-:W-:Y:S05]  /*8230*/  @!P0 NANOSLEEP.SYNCS 0x989680 ;  /* 0x009896800000895d */ /* 0x002fea0003900000 */
[----:B------:R-:W1:Y:S02]  /*8240*/  @!P0 SYNCS.PHASECHK.TRANS64 P0, [R7+URZ], R4 ;  /* 0x00000004070085a7 */ /* 0x000e64000800007f */
[----:B-1----:R-:W-:Y:S05]  /*8250*/  @!P0 BRA `(.L_x_147) ;  /* 0xfffffffc00f08947 */ /* 0x002fea000383ffff */
[----:B------:R-:W-:Y:S05]  /*8260*/  BRA `(.L_x_212) ;  /* 0xffffffe000ec7947 */ /* 0x000fea000383ffff */
.L_x_148:
[----:B0-----:R0:W1:Y:S02]  /*8270*/  SYNCS.PHASECHK.TRANS64.TRYWAIT P0, [R6+URZ], R3 ;  /* 0x00000003060075a7 */ /* 0x001064000800017f */
[----:B-1----:R-:W-:Y:S05]  /*8280*/  @!P0 NANOSLEEP.SYNCS 0x989680 ;  /* 0x009896800000895d */ /* 0x002fea0003900000 */
[----:B------:R-:W1:Y:S02]  /*8290*/  @!P0 SYNCS.PHASECHK.TRANS64 P0, [R6+URZ], R3 ;  /* 0x00000003060085a7 */ /* 0x000e64000800007f */
[----:B-1----:R-:W-:Y:S05]  /*82a0*/  @!P0 BRA `(.L_x_148) ;  /* 0xfffffffc00f08947 */ /* 0x002fea000383ffff */
[----:B------:R-:W-:Y:S05]  /*82b0*/  BRA `(.L_x_213) ;  /* 0xffffffe000fc7947 */ /* 0x000fea000383ffff */
.L_x_149:
[----:B0-----:R0:W1:Y:S02]  /*82c0*/  SYNCS.PHASECHK.TRANS64.TRYWAIT P0, [R7+URZ], R4 ;  /* 0x00000004070075a7 */ /* 0x001064000800017f */
[----:B-1----:R-:W-:Y:S05]  /*82d0*/  @!P0 NANOSLEEP.SYNCS 0x989680 ;  /* 0x009896800000895d */ /* 0x002fea0003900000 */
[----:B------:R-:W1:Y:S02]  /*82e0*/  @!P0 SYNCS.PHASECHK.TRANS64 P0, [R7+URZ], R4 ;  /* 0x00000004070085a7 */ /* 0x000e64000800007f */
[----:B-1----:R-:W-:Y:S05]  /*82f0*/  @!P0 BRA `(.L_x_149) ;  /* 0xfffffffc00f08947 */ /* 0x002fea000383ffff */
[----:B------:R-:W-:Y:S05]  /*8300*/  BRA `(.L_x_214) ;  /* 0xffffffe4000c7947 */ /* 0x000fea000383ffff */
.L_x_150:
[----:B0-----:R0:W1:Y:S02]  /*8310*/  SYNCS.PHASECHK.TRANS64.TRYWAIT P0, [R6+URZ], R3 ;  /* 0x00000003060075a7 */ /* 0x001064000800017f */
[----:B-1----:R-:W-:Y:S05]  /*8320*/  @!P0 NANOSLEEP.SYNCS 0x989680 ;  /* 0x009896800000895d */ /* 0x002fea0003900000 */
[----:B------:R-:W1:Y:S02]  /*8330*/  @!P0 SYNCS.PHASECHK.TRANS64 P0, [R6+URZ], R3 ;  /* 0x00000003060085a7 */ /* 0x000e64000800007f */
[----:B-1----:R-:W-:Y:S05]  /*8340*/  @!P0 BRA `(.L_x_150) ;  /* 0xfffffffc00f08947 */ /* 0x002fea000383ffff */
[----:B------:R-:W-:Y:S05]  /*8350*/  BRA `(.L_x_215) ;  /* 0xffffffe4001c7947 */ /* 0x000fea000383ffff */
.L_x_151:
[----:B0-----:R0:W1:Y:S02]  /*8360*/  SYNCS.PHASECHK.TRANS64.TRYWAIT P0, [R7+URZ], R4 ;  /* 0x00000004070075a7 */ /* 0x001064000800017f */
[----:B-1----:R-:W-:Y:S05]  /*8370*/  @!P0 NANOSLEEP.SYNCS 0x989680 ;  /* 0x009896800000895d */ /* 0x002fea0003900000 */
[----:B------:R-:W1:Y:S02]  /*8380*/  @!P0 SYNCS.PHASECHK.TRANS64 P0, [R7+URZ], R4 ;  /* 0x00000004070085a7 */ /* 0x000e64000800007f */
[----:B-1----:R-:W-:Y:S05]  /*8390*/  @!P0 BRA `(.L_x_151) ;  /* 0xfffffffc00f08947 */ /* 0x002fea000383ffff */
[----:B------:R-:W-:Y:S05]  /*83a0*/  BRA `(.L_x_216) ;  /* 0xffffffe4002c7947 */ /* 0x000fea000383ffff */
.L_x_152:
[----:B0-----:R0:W1:Y:S02]  /*83b0*/  SYNCS.PHASECHK.TRANS64.TRYWAIT P0, [R6+URZ], R3 ;  /* 0x00000003060075a7 */ /* 0x001064000800017f */
[----:B-1----:R-:W-:Y:S05]  /*83c0*/  @!P0 NANOSLEEP.SYNCS 0x989680 ;  /* 0x009896800000895d */ /* 0x002fea0003900000 */
[----:B------:R-:W1:Y:S02]  /*83d0*/  @!P0 SYNCS.PHASECHK.TRANS64 P0, [R6+URZ], R3 ;  /* 0x00000003060085a7 */ /* 0x000e64000800007f */
[----:B-1----:R-:W-:Y:S05]  /*83e0*/  @!P0 BRA `(.L_x_152) ;  /* 0xfffffffc00f08947 */ /* 0x002fea000383ffff */
[----:B------:R-:W-:Y:S05]  /*83f0*/  BRA `(.L_x_217) ;  /* 0xffffffe4003c7947 */ /* 0x000fea000383ffff */
.L_x_153:
[----:B0-----:R0:W1:Y:S02]  /*8400*/  SYNCS.PHASECHK.TRANS64.TRYWAIT P0, [R7+URZ], R4 ;  /* 0x00000004070075a7 */ /* 0x001064000800017f */
[----:B-1----:R-:W-:Y:S05]  /*8410*/  @!P0 NANOSLEEP.SYNCS 0x989680 ;  /* 0x009896800000895d */ /* 0x002fea0003900000 */
[----:B------:R-:W1:Y:S02]  /*8420*/  @!P0 SYNCS.PHASECHK.TRANS64 P0, [R7+URZ], R4 ;  /* 0x00000004070085a7 */ /* 0x000e64000800007f */
[----:B-1----:R-:W-:Y:S05]  /*8430*/  @!P0 BRA `(.L_x_153) ;  /* 0xfffffffc00f08947 */ /* 0x002fea000383ffff */
[----:B------:R-:W-:Y:S05]  /*8440*/  BRA `(.L_x_218) ;  /* 0xffffffe4004c7947 */ /* 0x000fea000383ffff */
.L_x_154:
[----:B0-----:R0:W1:Y:S02]  /*8450*/  SYNCS.PHASECHK.TRANS64.TRYWAIT P0, [R6+URZ], R3 ;  /* 0x00000003060075a7 */ /* 0x001064000800017f */
[----:B-1----:R-:W-:Y:S05]  /*8460*/  @!P0 NANOSLEEP.SYNCS 0x989680 ;  /* 0x009896800000895d */ /* 0x002fea0003900000 */
[----:B------:R-:W1:Y:S02]  /*8470*/  @!P0 SYNCS.PHASECHK.TRANS64 P0, [R6+URZ], R3 ;  /* 0x00000003060085a7 */ /* 0x000e64000800007f */
[----:B-1----:R-:W-:Y:S05]  /*8480*/  @!P0 BRA `(.L_x_154) ;  /* 0xfffffffc00f08947 */ /* 0x002fea000383ffff */
[----:B------:R-:W-:Y:S05]  /*8490*/  BRA `(.L_x_219) ;  /* 0xffffffe4005c7947 */ /* 0x000fea000383ffff */
.L_x_155:
[----:B0-----:R0:W1:Y:S02]  /*84a0*/  SYNCS.PHASECHK.TRANS64.TRYWAIT P0, [R7+URZ], R4 ;  /* 0x00000004070075a7 */ /* 0x001064000800017f */
[----:B-1----:R-:W-:Y:S05]  /*84b0*/  @!P0 NANOSLEEP.SYNCS 0x989680 ;  /* 0x009896800000895d */ /* 0x002fea0003900000 */
[----:B------:R-:W1:Y:S02]  /*84c0*/  @!P0 SYNCS.PHASECHK.TRANS64 P0, [R7+URZ], R4 ;  /* 0x00000004070085a7 */ /* 0x000e64000800007f */
[----:B-1----:R-:W-:Y:S05]  /*84d0*/  @!P0 BRA `(.L_x_155) ;  /* 0xfffffffc00f08947 */ /* 0x002fea000383ffff */
[----:B------:R-:W-:Y:S05]  /*84e0*/  BRA `(.L_x_220) ;  /* 0xffffffe4006c7947 */ /* 0x000fea000383ffff */
.L_x_156:
[----:B0-----:R0:W1:Y:S02]  /*84f0*/  SYNCS.PHASECHK.TRANS64.TRYWAIT P0, [R6+URZ], R3 ;  /* 0x00000003060075a7 */ /* 0x001064000800017f */
[----:B-1----:R-:W-:Y:S05]  /*8500*/  @!P0 NANOSLEEP.SYNCS 0x989680 ;  /* 0x009896800000895d */ /* 0x002fea0003900000 */
[----:B------:R-:W1:Y:S02]  /*8510*/  @!P0 SYNCS.PHASECHK.TRANS64 P0, [R6+URZ], R3 ;  /* 0x00000003060085a7 */ /* 0x000e64000800007f */
[----:B-1----:R-:W-:Y:S05]  /*8520*/  @!P0 BRA `(.L_x_156) ;  /* 0xfffffffc00f08947 */ /* 0x002fea000383ffff */
[----:B------:R-:W-:Y:S05]  /*8530*/  BRA `(.L_x_221) ;  /* 0xffffffe4007c7947 */ /* 0x000fea000383ffff */
.L_x_157:
[----:B0-----:R0:W1:Y:S02]  /*8540*/  SYNCS.PHASECHK.TRANS64.TRYWAIT P0, [R7+URZ], R4 ;  /* 0x00000004070075a7 */ /* 0x001064000800017f */
[----:B-1----:R-:W-:Y:S05]  /*8550*/  @!P0 NANOSLEEP.SYNCS 0x989680 ;  /* 0x009896800000895d */ /* 0x002fea0003900000 */
[----:B------:R-:W1:Y:S02]  /*8560*/  @!P0 SYNCS.PHASECHK.TRANS64 P0, [R7+URZ], R4 ;  /* 0x00000004070085a7 */ /* 0x000e64000800007f */
[----:B-1----:R-:W-:Y:S05]  /*8570*/  @!P0 BRA `(.L_x_157) ;  /* 0xfffffffc00f08947 */ /* 0x002fea000383ffff */
[----:B------:R-:W-:Y:S05]  /*8580*/  BRA `(.L_x_222) ;  /* 0xffffffe4008c7947 */ /* 0x000fea000383ffff */
.L_x_158:
[----:B0-----:R0:W1:Y:S02]  /*8590*/  SYNCS.PHASECHK.TRANS64.TRYWAIT P0, [R6+URZ], R3 ;  /* 0x00000003060075a7 */ /* 0x001064000800017f */
[----:B-1----:R-:W-:Y:S05]  /*85a0*/  @!P0 NANOSLEEP.SYNCS 0x989680 ;  /* 0x009896800000895d */ /* 0x002fea0003900000 */
[----:B------:R-:W1:Y:S02]  /*85b0*/  @!P0 SYNCS.PHASECHK.TRANS64 P0, [R6+URZ], R3 ;  /* 0x00000003060085a7 */ /* 0x000e64000800007f */
[----:B-1----:R-:W-:Y:S05]  /*85c0*/  @!P0 BRA `(.L_x_158) ;  /* 0xfffffffc00f08947 */ /* 0x002fea000383ffff */
[----:B------:R-:W-:Y:S05]  /*85d0*/  BRA `(.L_x_223) ;  /* 0xffffffe4009c7947 */ /* 0x000fea000383ffff */
.L_x_159:
[----:B0-----:R0:W1:Y:S02]  /*85e0*/  SYNCS.PHASECHK.TRANS64.TRYWAIT P0, [R7+URZ], R4 ;  /* 0x00000004070075a7 */ /* 0x001064000800017f */
[----:B-1----:R-:W-:Y:S05]  /*85f0*/  @!P0 NANOSLEEP.SYNCS 0x989680 ;  /* 0x009896800000895d */ /* 0x002fea0003900000 */
[----:B------:R-:W1:Y:S02]  /*8600*/  @!P0 SYNCS.PHASECHK.TRANS64 P0, [R7+URZ], R4 ;  /* 0x00000004070085a7 */ /* 0x000e64000800007f */
[----:B-1----:R-:W-:Y:S05]  /*8610*/  @!P0 BRA `(.L_x_159) ;  /* 0xfffffffc00f08947 */ /* 0x002fea000383ffff */
[----:B------:R-:W-:Y:S05]  /*8620*/  BRA `(.L_x_224) ;  /* 0xffffffe400ac7947 */ /* 0x000fea000383ffff */
.L_x_160:
[----:B0-----:R0:W1:Y:S02]  /*8630*/  SYNCS.PHASECHK.TRANS64.TRYWAIT P0, [R6+URZ], R3 ;  /* 0x00000003060075a7 */ /* 0x001064000800017f */
[----:B-1----:R-:W-:Y:S05]  /*8640*/  @!P0 NANOSLEEP.SYNCS 0x989680 ;  /* 0x009896800000895d */ /* 0x002fea0003900000 */
[----:B------:R-:W1:Y:S02]  /*8650*/  @!P0 SYNCS.PHASECHK.TRANS64 P0, [R6+URZ], R3 ;  /* 0x00000003060085a7 */ /* 0x000e64000800007f */
[----:B-1----:R-:W-:Y:S05]  /*8660*/  @!P0 BRA `(.L_x_160) ;  /* 0xfffffffc00f08947 */ /* 0x002fea000383ffff */
[----:B------:R-:W-:Y:S05]  /*8670*/  BRA `(.L_x_225) ;  /* 0xffffffe400bc7947 */ /* 0x000fea000383ffff */
.L_x_161:
[----:B0-----:R0:W1:Y:S02]  /*8680*/  SYNCS.PHASECHK.TRANS64.TRYWAIT P0, [R7+URZ], R4 ;  /* 0x00000004070075a7 */ /* 0x001064000800017f */
[----:B-1----:R-:W-:Y:S05]  /*8690*/  @!P0 NANOSLEEP.SYNCS 0x989680 ;  /* 0x009896800000895d */ /* 0x002fea0003900000 */
[----:B------:R-:W1:Y:S02]  /*86a0*/  @!P0 SYNCS.PHASECHK.TRANS64 P0, [R7+URZ], R4 ;  /* 0x00000004070085a7 */ /* 0x000e64000800007f */
[----:B-1----:R-:W-:Y:S05]  /*86b0*/  @!P0 BRA `(.L_x_161) ;  /* 0xfffffffc00f08947 */ /* 0x002fea000383ffff */
[----:B------:R-:W-:Y:S05]  /*86c0*/  BRA `(.L_x_226) ;  /* 0xffffffe400cc7947 */ /* 0x000fea000383ffff */
.L_x_162:
[----:B0-----:R0:W1:Y:S02]  /*86d0*/  SYNCS.PHASECHK.TRANS64.TRYWAIT P0, [R6+URZ], R3 ;  /* 0x00000003060075a7 */ /* 0x001064000800017f */
[----:B-1----:R-:W-:Y:S05]  /*86e0*/  @!P0 NANOSLEEP.SYNCS 0x989680 ;  /* 0x009896800000895d */ /* 0x002fea0003900000 */
[----:B------:R-:W1:Y:S02]  /*86f0*/  @!P0 SYNCS.PHASECHK.TRANS64 P0, [R6+URZ], R3 ;  /* 0x00000003060085a7 */ /* 0x000e64000800007f */
[----:B-1----:R-:W-:Y:S05]  /*8700*/  @!P0 BRA `(.L_x_162) ;  /* 0xfffffffc00f08947 */ /* 0x002fea000383ffff */
[----:B------:R-:W-:Y:S05]  /*8710*/  BRA `(.L_x_227) ;  /* 0xffffffe400dc7947 */ /* 0x000fea000383ffff */
.L_x_163:
[----:B0-----:R0:W1:Y:S02]  /*8720*/  SYNCS.PHASECHK.TRANS64.TRYWAIT P0, [R7+URZ], R4 ;  /* 0x00000004070075a7 */ /* 0x001064000800017f */
[----:B-1----:R-:W-:Y:S05]  /*8730*/  @!P0 NANOSLEEP.SYNCS 0x989680 ;  /* 0x009896800000895d */ /* 0x002fea0003900000 */
[----:B------:R-:W1:Y:S02]  /*8740*/  @!P0 SYNCS.PHASECHK.TRANS64 P0, [R7+URZ], R4 ;  /* 0x00000004070085a7 */ /* 0x000e64000800007f */
[----:B-1----:R-:W-:Y:S05]  /*8750*/  @!P0 BRA `(.L_x_163) ;  /* 0xfffffffc00f08947 */ /* 0x002fea000383ffff */
[----:B------:R-:W-:Y:S05]  /*8760*/  BRA `(.L_x_228) ;  /* 0xffffffe400ec7947 */ /* 0x000fea000383ffff */
.L_x_164:
[----:B0-----:R0:W1:Y:S02]  /*8770*/  SYNCS.PHASECHK.TRANS64.TRYWAIT P0, [R6+URZ], R3 ;  /* 0x00000003060075a7 */ /* 0x001064000800017f */
[----:B-1----:R-:W-:Y:S05]  /*8780*/  @!P0 NANOSLEEP.SYNCS 0x989680 ;  /* 0x009896800000895d */ /* 0x002fea0003900000 */
[----:B------:R-:W1:Y:S02]  /*8790*/  @!P0 SYNCS.PHASECHK.TRANS64 P0, [R6+URZ], R3 ;  /* 0x00000003060085a7 */ /* 0x000e64000800007f */
[----:B-1----:R-:W-:Y:S05]  /*87a0*/  @!P0 BRA `(.L_x_164) ;  /* 0xfffffffc00f08947 */ /* 0x002fea000383ffff */
[----:B------:R-:W-:Y:S05]  /*87b0*/  BRA `(.L_x_229) ;  /* 0xffffffe400fc7947 */ /* 0x000fea000383ffff */
.L_x_165:
[----:B0-----:R0:W1:Y:S02]  /*87c0*/  SYNCS.PHASECHK.TRANS64.TRYWAIT P0, [R7+URZ], R4 ;  /* 0x00000004070075a7 */ /* 0x001064000800017f */
[----:B-1----:R-:W-:Y:S05]  /*87d0*/  @!P0 NANOSLEEP.SYNCS 0x989680 ;  /* 0x009896800000895d */ /* 0x002fea0003900000 */
[----:B------:R-:W1:Y:S02]  /*87e0*/  @!P0 SYNCS.PHASECHK.TRANS64 P0, [R7+URZ], R4 ;  /* 0x00000004070085a7 */ /* 0x000e64000800007f */
[----:B-1----:R-:W-:Y:S05]  /*87f0*/  @!P0 BRA `(.L_x_165) ;  /* 0xfffffffc00f08947 */ /* 0x002fea000383ffff */
[----:B------:R-:W-:Y:S05]  /*8800*/  BRA `(.L_x_230) ;  /* 0xffffffe8000c7947 */ /* 0x000fea000383ffff */
.L_x_166:
[----:B0-----:R0:W1:Y:S02]  /*8810*/  SYNCS.PHASECHK.TRANS64.TRYWAIT P0, [R6+URZ], R3 ;  /* 0x00000003060075a7 */ /* 0x001064000800017f */
[----:B-1----:R-:W-:Y:S05]  /*8820*/  @!P0 NANOSLEEP.SYNCS 0x989680 ;  /* 0x009896800000895d */ /* 0x002fea0003900000 */
[----:B------:R-:W1:Y:S02]  /*8830*/  @!P0 SYNCS.PHASECHK.TRANS64 P0, [R6+URZ], R3 ;  /* 0x00000003060085a7 */ /* 0x000e64000800007f */
[----:B-1----:R-:W-:Y:S05]  /*8840*/  @!P0 BRA `(.L_x_166) ;  /* 0xfffffffc00f08947 */ /* 0x002fea000383ffff */
[----:B------:R-:W-:Y:S05]  /*8850*/  BRA `(.L_x_231) ;  /* 0xffffffe8001c7947 */ /* 0x000fea000383ffff */
.L_x_167:
[----:B0-----:R0:W1:Y:S02]  /*8860*/  SYNCS.PHASECHK.TRANS64.TRYWAIT P0, [R7+URZ], R4 ;  /* 0x00000004070075a7 */ /* 0x001064000800017f */
[----:B-1----:R-:W-:Y:S05]  /*8870*/  @!P0 NANOSLEEP.SYNCS 0x989680 ;  /* 0x009896800000895d */ /* 0x002fea0003900000 */
[----:B------:R-:W1:Y:S02]  /*8880*/  @!P0 SYNCS.PHASECHK.TRANS64 P0, [R7+URZ], R4 ;  /* 0x00000004070085a7 */ /* 0x000e64000800007f */
[----:B-1----:R-:W-:Y:S05]  /*8890*/  @!P0 BRA `(.L_x_167) ;  /* 0xfffffffc00f08947 */ /* 0x002fea000383ffff */
[----:B------:R-:W-:Y:S05]  /*88a0*/  BRA `(.L_x_232) ;  /* 0xffffffe8002c7947 */ /* 0x000fea000383ffff */
.L_x_168:
[----:B0-----:R0:W1:Y:S02]  /*88b0*/  SYNCS.PHASECHK.TRANS64.TRYWAIT P0, [R6+URZ], R3 ;  /* 0x00000003060075a7 */ /* 0x001064000800017f */
[----:B-1----:R-:W-:Y:S05]  /*88c0*/  @!P0 NANOSLEEP.SYNCS 0x989680 ;  /* 0x009896800000895d */ /* 0x002fea0003900000 */
[----:B------:R-:W1:Y:S02]  /*88d0*/  @!P0 SYNCS.PHASECHK.TRANS64 P0, [R6+URZ], R3 ;  /* 0x00000003060085a7 */ /* 0x000e64000800007f */
[----:B-1----:R-:W-:Y:S05]  /*88e0*/  @!P0 BRA `(.L_x_168) ;  /* 0xfffffffc00f08947 */ /* 0x002fea000383ffff */
[----:B------:R-:W-:Y:S05]  /*88f0*/  BRA `(.L_x_233) ;  /* 0xffffffe8003c7947 */ /* 0x000fea000383ffff */
.L_x_169:
[----:B0-----:R0:W1:Y:S02]  /*8900*/  SYNCS.PHASECHK.TRANS64.TRYWAIT P0, [R7+URZ], R4 ;  /* 0x00000004070075a7 */ /* 0x001064000800017f */
[----:B-1----:R-:W-:Y:S05]  /*8910*/  @!P0 NANOSLEEP.SYNCS 0x989680 ;  /* 0x009896800000895d */ /* 0x002fea0003900000 */
[----:B------:R-:W1:Y:S02]  /*8920*/  @!P0 SYNCS.PHASECHK.TRANS64 P0, [R7+URZ], R4 ;  /* 0x00000004070085a7 */ /* 0x000e64000800007f */
[----:B-1----:R-:W-:Y:S05]  /*8930*/  @!P0 BRA `(.L_x_169) ;  /* 0xfffffffc00f08947 */ /* 0x002fea000383ffff */
[----:B------:R-:W-:Y:S05]  /*8940*/  BRA `(.L_x_234) ;  /* 0xffffffe8004c7947 */ /* 0x000fea000383ffff */
.L_x_170:
[----:B0-----:R0:W1:Y:S02]  /*8950*/  SYNCS.PHASECHK.TRANS64.TRYWAIT P0, [R6+URZ], R3 ;  /* 0x00000003060075a7 */ /* 0x001064000800017f */
[----:B-1----:R-:W-:Y:S05]  /*8960*/  @!P0 NANOSLEEP.SYNCS 0x989680 ;  /* 0x009896800000895d */ /* 0x002fea0003900000 */
[----:B------:R-:W1:Y:S02]  /*8970*/  @!P0 SYNCS.PHASECHK.TRANS64 P0, [R6+URZ], R3 ;  /* 0x00000003060085a7 */ /* 0x000e64000800007f */
[----:B-1----:R-:W-:Y:S05]  /*8980*/  @!P0 BRA `(.L_x_170) ;  /* 0xfffffffc00f08947 */ /* 0x002fea000383ffff */
[----:B------:R-:W-:Y:S05]  /*8990*/  BRA `(.L_x_235) ;  /* 0xffffffe8005c7947 */ /* 0x000fea000383ffff */
.L_x_171:
[----:B0-----:R0:W1:Y:S02]  /*89a0*/  SYNCS.PHASECHK.TRANS64.TRYWAIT P0, [R7+URZ], R4 ;  /* 0x00000004070075a7 */ /* 0x001064000800017f */
[----:B-1----:R-:W-:Y:S05]  /*89b0*/  @!P0 NANOSLEEP.SYNCS 0x989680 ;  /* 0x009896800000895d */ /* 0x002fea0003900000 */
[----:B------:R-:W1:Y:S02]  /*89c0*/  @!P0 SYNCS.PHASECHK.TRANS64 P0, [R7+URZ], R4 ;  /* 0x00000004070085a7 */ /* 0x000e64000800007f */
[----:B-1----:R-:W-:Y:S05]  /*89d0*/  @!P0 BRA `(.L_x_171) ;  /* 0xfffffffc00f08947 */ /* 0x002fea000383ffff */
[----:B------:R-:W-:Y:S05]  /*89e0*/  BRA `(.L_x_236) ;  /* 0xffffffe8006c7947 */ /* 0x000fea000383ffff */
.L_x_172:
[----:B0-----:R0:W1:Y:S02]  /*89f0*/  SYNCS.PHASECHK.TRANS64.TRYWAIT P0, [R6+URZ], R3 ;  /* 0x00000003060075a7 */ /* 0x001064000800017f */
[----:B-1----:R-:W-:Y:S05]  /*8a00*/  @!P0 NANOSLEEP.SYNCS 0x989680 ;  /* 0x009896800000895d */ /* 0x002fea0003900000 */
[----:B------:R-:W1:Y:S02]  /*8a10*/  @!P0 SYNCS.PHASECHK.TRANS64 P0, [R6+URZ], R3 ;  /* 0x00000003060085a7 */ /* 0x000e64000800007f */
[----:B-1----:R-:W-:Y:S05]  /*8a20*/  @!P0 BRA `(.L_x_172) ;  /* 0xfffffffc00f08947 */ /* 0x002fea000383ffff */
[----:B------:R-:W-:Y:S05]  /*8a30*/  BRA `(.L_x_237) ;  /* 0xffffffe8007c7947 */ /* 0x000fea000383ffff */
.L_x_173:
[----:B0-----:R0:W1:Y:S02]  /*8a40*/  SYNCS.PHASECHK.TRANS64.TRYWAIT P0, [R7+URZ], R4 ;  /* 0x00000004070075a7 */ /* 0x001064000800017f */
[----:B-1----:R-:W-:Y:S05]  /*8a50*/  @!P0 NANOSLEEP.SYNCS 0x989680 ;  /* 0x009896800000895d */ /* 0x002fea0003900000 */
[----:B------:R-:W1:Y:S02]  /*8a60*/  @!P0 SYNCS.PHASECHK.TRANS64 P0, [R7+URZ], R4 ;  /* 0x00000004070085a7 */ /* 0x000e64000800007f */
[----:B-1----:R-:W-:Y:S05]  /*8a70*/  @!P0 BRA `(.L_x_173) ;  /* 0xfffffffc00f08947 */ /* 0x002fea000383ffff */
[----:B------:R-:W-:Y:S05]  /*8a80*/  BRA `(.L_x_238) ;  /* 0xffffffe8008c7947 */ /* 0x000fea000383ffff */
.L_x_174:
[----:B0-----:R0:W1:Y:S02]  /*8a90*/  SYNCS.PHASECHK.TRANS64.TRYWAIT P0, [R6+URZ], R3 ;  /* 0x00000003060075a7 */ /* 0x001064000800017f */
[----:B-1----:R-:W-:Y:S05]  /*8aa0*/  @!P0 NANOSLEEP.SYNCS 0x989680 ;  /* 0x009896800000895d */ /* 0x002fea0003900000 */
[----:B------:R-:W1:Y:S02]  /*8ab0*/  @!P0 SYNCS.PHASECHK.TRANS64 P0, [R6+URZ], R3 ;  /* 0x00000003060085a7 */ /* 0x000e64000800007f */
[----:B-1----:R-:W-:Y:S05]  /*8ac0*/  @!P0 BRA `(.L_x_174) ;  /* 0xfffffffc00f08947 */ /* 0x002fea000383ffff */
[----:B------:R-:W-:Y:S05]  /*8ad0*/  BRA `(.L_x_239) ;  /* 0xffffffe8009c7947 */ /* 0x000fea000383ffff */
.L_x_175:
[----:B0-----:R0:W1:Y:S02]  /*8ae0*/  SYNCS.PHASECHK.TRANS64.TRYWAIT P0, [R7+URZ], R4 ;  /* 0x00000004070075a7 */ /* 0x001064000800017f */
[----:B-1----:R-:W-:Y:S05]  /*8af0*/  @!P0 NANOSLEEP.SYNCS 0x989680 ;  /* 0x009896800000895d */ /* 0x002fea0003900000 */
[----:B------:R-:W1:Y:S02]  /*8b00*/  @!P0 SYNCS.PHASECHK.TRANS64 P0, [R7+URZ], R4 ;  /* 0x00000004070085a7 */ /* 0x000e64000800007f */
[----:B-1----:R-:W-:Y:S05]  /*8b10*/  @!P0 BRA `(.L_x_175) ;  /* 0xfffffffc00f08947 */ /* 0x002fea000383ffff */
[----:B------:R-:W-:Y:S05]  /*8b20*/  BRA `(.L_x_240) ;  /* 0xffffffe800ac7947 */ /* 0x000fea000383ffff */
.L_x_176:
[----:B0-----:R0:W1:Y:S02]  /*8b30*/  SYNCS.PHASECHK.TRANS64.TRYWAIT P0, [R6+URZ], R3 ;  /* 0x00000003060075a7 */ /* 0x001064000800017f */
[----:B-1----:R-:W-:Y:S05]  /*8b40*/  @!P0 NANOSLEEP.SYNCS 0x989680 ;  /* 0x009896800000895d */ /* 0x002fea0003900000 */
[----:B------:R-:W1:Y:S02]  /*8b50*/  @!P0 SYNCS.PHASECHK.TRANS64 P0, [R6+URZ], R3 ;  /* 0x00000003060085a7 */ /* 0x000e64000800007f */
[----:B-1----:R-:W-:Y:S05]  /*8b60*/  @!P0 BRA `(.L_x_176) ;  /* 0xfffffffc00f08947 */ /* 0x002fea000383ffff */
[----:B------:R-:W-:Y:S05]  /*8b70*/  BRA `(.L_x_241) ;  /* 0xffffffe800bc7947 */ /* 0x000fea000383ffff */
.L_x_177:
[----:B0-----:R0:W1:Y:S02]  /*8b80*/  SYNCS.PHASECHK.TRANS64.TRYWAIT P0, [R7+URZ], R4 ;  /* 0x00000004070075a7 */ /* 0x001064000800017f */
[----:B-1----:R-:W-:Y:S05]  /*8b90*/  @!P0 NANOSLEEP.SYNCS 0x989680 ;  /* 0x009896800000895d */ /* 0x002fea0003900000 */
[----:B------:R-:W1:Y:S02]  /*8ba0*/  @!P0 SYNCS.PHASECHK.TRANS64 P0, [R7+URZ], R4 ;  /* 0x00000004070085a7 */ /* 0x000e64000800007f */
[----:B-1----:R-:W-:Y:S05]  /*8bb0*/  @!P0 BRA `(.L_x_177) ;  /* 0xfffffffc00f08947 */ /* 0x002fea000383ffff */
[----:B------:R-:W-:Y:S05]  /*8bc0*/  BRA `(.L_x_242) ;  /* 0xffffffe800cc7947 */ /* 0x000fea000383ffff */
.L_x_178:
[----:B0-----:R0:W1:Y:S02]  /*8bd0*/  SYNCS.PHASECHK.TRANS64.TRYWAIT P0, [R6+URZ], R3 ;  /* 0x00000003060075a7 */ /* 0x001064000800017f */
[----:B-1----:R-:W-:Y:S05]  /*8be0*/  @!P0 NANOSLEEP.SYNCS 0x989680 ;  /* 0x009896800000895d */ /* 0x002fea0003900000 */
[----:B------:R-:W1:Y:S02]  /*8bf0*/  @!P0 SYNCS.PHASECHK.TRANS64 P0, [R6+URZ], R3 ;  /* 0x00000003060085a7 */ /* 0x000e64000800007f */
[----:B-1----:R-:W-:Y:S05]  /*8c00*/  @!P0 BRA `(.L_x_178) ;  /* 0xfffffffc00f08947 */ /* 0x002fea000383ffff */
[----:B------:R-:W-:Y:S05]  /*8c10*/  BRA `(.L_x_243) ;  /* 0xffffffe800dc7947 */ /* 0x000fea000383ffff */
.L_x_179:
[----:B-1----:R1:W2:Y:S02]  /*8c20*/  SYNCS.PHASECHK.TRANS64.TRYWAIT P0, [R7+URZ], R4 ;  /* 0x00000004070075a7 */ /* 0x0022a4000800017f */
[----:B--2---:R-:W-:Y:S05]  /*8c30*/  @!P0 NANOSLEEP.SYNCS 0x989680 ;  /* 0x009896800000895d */ /* 0x004fea0003900000 */
[----:B------:R-:W2:Y:S02]  /*8c40*/  @!P0 SYNCS.PHASECHK.TRANS64 P0, [R7+URZ], R4 ;  /* 0x00000004070085a7 */ /* 0x000ea4000800007f */
[----:B--2---:R-:W-:Y:S05]  /*8c50*/  @!P0 BRA `(.L_x_179) ;  /* 0xfffffffc00f08947 */ /* 0x004fea000383ffff */
[----:B------:R-:W-:Y:S05]  /*8c60*/  BRA `(.L_x_244) ;  /* 0xffffffe800e47947 */ /* 0x000fea000383ffff */
.L_x_245:
[----:B------:R-:W-:-:S00]  /*8c70*/  BRA `(.L_x_245) ;  /* 0xfffffffc00fc7947 */ /* 0x000fc0000383ffff */
[----:B------:R-:W-:-:S00]  /*8c80*/  NOP ;  /* 0x0000000000007918 */ /* 0x000fc00000000000 */
[----:B------:R-:W-:-:S00]  /*8c90*/  NOP ;  /* 0x0000000000007918 */ /* 0x000fc00000000000 */
[----:B------:R-:W-:-:S00]  /*8ca0*/  NOP ;  /* 0x0000000000007918 */ /* 0x000fc00000000000 */
[----:B------:R-:W-:-:S00]  /*8cb0*/  NOP ;  /* 0x0000000000007918 */ /* 0x000fc00000000000 */
[----:B------:R-:W-:-:S00]  /*8cc0*/  NOP ;  /* 0x0000000000007918 */ /* 0x000fc00000000000 */
[----:B------:R-:W-:-:S00]  /*8cd0*/  NOP ;  /* 0x0000000000007918 */ /* 0x000fc00000000000 */
[----:B------:R-:W-:-:S00]  /*8ce0*/  NOP ;  /* 0x0000000000007918 */ /* 0x000fc00000000000 */
[----:B------:R-:W-:-:S00]  /*8cf0*/  NOP ;  /* 0x0000000000007918 */ /* 0x000fc00000000000 */
.L_x_246:


//--------------------- .nv.global.init           --------------------------
	.section	.nv.global.init,"aw",@progbits
.nv.global.init:
	.type		$str$22,@object
	.size		$str$22,($str$23 - $str$22)
$str$22:
        /*0000*/ 	.byte	0x6b, 0x5f, 0x74, 0x69, 0x6c, 0x65, 0x5f, 0x63, 0x6f, 0x75, 0x6e, 0x74, 0x20, 0x3e, 0x3d, 0x20
        /*0010*/ 	.byte	0x31, 0x00
	.type		$str$23,@object
	.size		$str$23,(__unnamed_1 - $str$23)
$str$23:
        /*0012*/ 	.byte	0x2f, 0x74, 0x6d, 0x70, 0x2f, 0x63, 0x75, 0x74, 0x6c, 0x61, 0x73, 0x73, 0x5f, 0x73, 0x77, 0x65
        /*0022*/ 	.byte	0x65, 0x70, 0x5f, 0x73, 0x72, 0x63, 0x2f, 0x69, 0x6e, 0x63, 0x6c, 0x75, 0x64, 0x65, 0x2f, 0x63
        /*0032*/ 	.byte	0x75, 0x74, 0x6c, 0x61, 0x73, 0x73, 0x2f, 0x67, 0x65, 0x6d, 0x6d, 0x2f, 0x63, 0x6f, 0x6c, 0x6c
        /*0042*/ 	.byte	0x65, 0x63, 0x74, 0x69, 0x76, 0x65, 0x2f, 0x73, 0x6d, 0x39, 0x30, 0x5f, 0x6d, 0x6d, 0x61, 0x5f
        /*0052*/ 	.byte	0x74, 0x6d, 0x61, 0x5f, 0x67, 0x6d, 0x6d, 0x61, 0x5f, 0x73, 0x73, 0x5f, 0x77, 0x61, 0x72, 0x70
        /*0062*/ 	.byte	0x73, 0x70, 0x65, 0x63, 0x69, 0x61, 0x6c, 0x69, 0x7a, 0x65, 0x64, 0x2e, 0x68, 0x70, 0x70, 0x00
	.type		__unnamed_1,@object
	.size		__unnamed_1,(.L_0 - __unnamed_1)
__unnamed_1:
        /*0072*/ 	.byte	0x76, 0x6f, 0x69, 0x64, 0x20, 0x63, 0x75, 0x74, 0x6c, 0x61, 0x73, 0x73, 0x3a, 0x3a, 0x67, 0x65
        /* <DEDUP_REMOVED lines=172> */
        /*0b42*/ 	.byte	0x65, 0x3a, 0x3a, 0x69, 0x64, 0x65, 0x6e, 0x74, 0x69, 0x74, 0x79, 0x5d, 0x00
.L_0:


//--------------------- .nv.shared._ZN7cutlass13device_kernelINS_4gemm6kernel13GemmUniversalIN4cute5tupleIJiiiiEEENS1_10collective13CollectiveMmaINS1_34MainloopSm90TmaGmmaWarpSpecializedILi56ENS5_IJNS4_1CILi2EEENSA_ILi4EEENSA_ILi1EEEEEENS1_32KernelTmaWarpSpecializedPingpongEEENS5_IJNSA_ILi64EEESH_NSA_ILi32EEEEEEaNS5_IJlSD_lEEEaSK_NS4_8TiledMMAINS4_8MMA_AtomIJNS4_4SM904GMMA26MMA_64x64x32_S32S8S8_SS_TNEEEENS4_6LayoutINS5_IJSD_SD_SD_EEENS5_IJNSA_ILi0EEEST_ST_EEEEENS5_IJNS4_10UnderscoreESW_SW_EEEEENS4_23SM90_TMA_LOAD_MULTICASTENS4_14ComposedLayoutINS4_7SwizzleILi1ELi4ELi3EEENS4_18smem_ptr_flag_bitsILi8EEENSR_INS5_IJNSA_ILi8EEESI_EEENS5_IJSI_SD_EEEEEEEvNS4_8identityESZ_S19_vS1A_EENS_8epilogue10collective6detail29Sm90TmaWarpSpecializedAdapterINS1D_15DefaultEpilogueIaSK_SK_NS1C_6thread17LinearCombinationIaLi1EiiLNS1H_9ScaleType4KindE0ELNS_15FloatRoundStyleE2EaEENS1_15EpilogueDefaultEEEEEvvEEEEvNT_6ParamsE --------------------------
	.section	.nv.shared._ZN7cutlass13device_kernelINS_4gemm6kernel13GemmUniversalIN4cute5tupleIJiiiiEEENS1_10collective13CollectiveMmaINS1_34MainloopSm90TmaGmmaWarpSpecializedILi56ENS5_IJNS4_1CILi2EEENSA_ILi4EEENSA_ILi1EEEEEENS1_32KernelTmaWarpSpecializedPingpongEEENS5_IJNSA_ILi64EEESH_NSA_ILi32EEEEEEaNS5_IJlSD_lEEEaSK_NS4_8TiledMMAINS4_8MMA_AtomIJNS4_4SM904GMMA26MMA_64x64x32_S32S8S8_SS_TNEEEENS4_6LayoutINS5_IJSD_SD_SD_EEENS5_IJNSA_ILi0EEEST_ST_EEEEENS5_IJNS4_10UnderscoreESW_SW_EEEEENS4_23SM90_TMA_LOAD_MULTICASTENS4_14ComposedLayoutINS4_7SwizzleILi1ELi4ELi3EEENS4_18smem_ptr_flag_bitsILi8EEENSR_INS5_IJNSA_ILi8EEESI_EEENS5_IJSI_SD_EEEEEEEvNS4_8identityESZ_S19_vS1A_EENS_8epilogue10collective6detail29Sm90TmaWarpSpecializedAdapterINS1D_15DefaultEpilogueIaSK_SK_NS1C_6thread17LinearCombinationIaLi1EiiLNS1H_9ScaleType4KindE0ELNS_15FloatRoundStyleE2EaEENS1_15EpilogueDefaultEEEEEvvEEEEvNT_6ParamsE,"aw",@nobits
	.sectionflags	@""
	.align	16
	.zero		1024


//--------------------- .nv.shared.reserved.0     --------------------------
	.section	.nv.shared.reserved.0,"aw",@nobits
	.weak		__nv_reservedSMEM_offset_0_alias
	.size		__nv_reservedSMEM_offset_0_alias, 0, 0
	.other		__nv_reservedSMEM_offset_0_alias,@"STO_CUDA_RESERVED_SHARED STV_DEFAULT"
__nv_reservedSMEM_offset_0_alias:
	.zero		0


//--------------------- .nv.global                --------------------------
	.section	.nv.global,"aw",@nobits
.nv.global:
	.type		_ZN40_INTERNAL_c5696e0d_4_k_cu_852d4085_171484cute1_E,@object
	.size		_ZN40_INTERNAL_c5696e0d_4_k_cu_852d4085_171484cute1_E,(_ZN40_INTERNAL_c5696e0d_4_k_cu_852d4085_171484cuda3std3__45__cpo6cbeginE - _ZN40_INTERNAL_c5696e0d_4_k_cu_852d4085_171484cute1_E)
_ZN40_INTERNAL_c5696e0d_4_k_cu_852d4085_171484cute1_E:
	.zero		1
	.type		_ZN40_INTERNAL_c5696e0d_4_k_cu_852d4085_171484cuda3std3__45__cpo6cbeginE,@object
	.size		_ZN40_INTERNAL_c5696e0d_4_k_cu_852d4085_171484cuda3std3__45__cpo6cbeginE,(_ZN40_INTERNAL_c5696e0d_4_k_cu_852d4085_171484cuda3std3__48in_placeE - _ZN40_INTERNAL_c5696e0d_4_k_cu_852d4085_171484cuda3std3__45__cpo6cbeginE)
_ZN40_INTERNAL_c5696e0d_4_k_cu_852d4085_171484cuda3std3__45__cpo6cbeginE:
	.zero		1
	.type		_ZN40_INTERNAL_c5696e0d_4_k_cu_852d4085_171484cuda3std3__48in_placeE,@object
	.size		_ZN40_INTERNAL_c5696e0d_4_k_cu_852d4085_171484cuda3std3__48in_placeE,(_ZN40_INTERNAL_c5696e0d_4_k_cu_852d4085_171484cuda3std6ranges3__45__cpo9iter_moveE - _ZN40_INTERNAL_c5696e0d_4_k_cu_852d4085_171484cuda3std3__48in_placeE)
_ZN40_INTERNAL_c5696e0d_4_k_cu_852d4085_171484cuda3std3__48in_placeE:
	.zero		1
	.type		_ZN40_INTERNAL_c5696e0d_4_k_cu_852d4085_171484cuda3std6ranges3__45__cpo9iter_moveE,@object
	.size		_ZN40_INTERNAL_c5696e0d_4_k_cu_852d4085_171484cuda3std6ranges3__45__cpo9iter_moveE,(_ZN40_INTERNAL_c5696e0d_4_k_cu_852d4085_171484cuda3std3__45__cpo5beginE - _ZN40_INTERNAL_c5696e0d_4_k_cu_852d4085_171484cuda3std6ranges3__45__cpo9iter_moveE)
_ZN40_INTERNAL_c5696e0d_4_k_cu_852d4085_171484cuda3std6ranges3__45__cpo9iter_moveE:
	.zero		1
	.type		_ZN40_INTERNAL_c5696e0d_4_k_cu_852d4085_171484cuda3std3__45__cpo5beginE,@object
	.size		_ZN40_INTERNAL_c5696e0d_4_k_cu_852d4085_171484cuda3std3__45__cpo5beginE,(_ZN40_INTERNAL_c5696e0d_4_k_cu_852d4085_171484cuda3std3__442_GLOBAL__N__c5696e0d_4_k_cu_852d4085_171486ignoreE - _ZN40_INTERNAL_c5696e0d_4_k_cu_852d4085_171484cuda3std3__45__cpo5beginE)
_ZN40_INTERNAL_c5696e0d_4_k_cu_852d4085_171484cuda3std3__45__cpo5beginE:
	.zero		1
	.type		_ZN40_INTERNAL_c5696e0d_4_k_cu_852d4085_171484cuda3std3__442_GLOBAL__N__c5696e0d_4_k_cu_852d4085_171486ignoreE,@object
	.size		_ZN40_INTERNAL_c5696e0d_4_k_cu_852d4085_171484cuda3std3__442_GLOBAL__N__c5696e0d_4_k_cu_852d4085_171486ignoreE,(_ZN40_INTERNAL_c5696e0d_4_k_cu_852d4085_171484cute7productE - _ZN40_INTERNAL_c5696e0d_4_k_cu_852d4085_171484cuda3std3__442_GLOBAL__N__c5696e0d_4_k_cu_852d4085_171486ignoreE)
_ZN40_INTERNAL_c5696e0d_4_k_cu_852d4085_171484cuda3std3__442_GLOBAL__N__c5696e0d_4_k_cu_852d4085_171486ignoreE:
	.zero		1
	.type		_ZN40_INTERNAL_c5696e0d_4_k_cu_852d4085_171484cute7productE,@object
	.size		_ZN40_INTERNAL_c5696e0d_4_k_cu_852d4085_171484cute7productE,(_ZN40_INTERNAL_c5696e0d_4_k_cu_852d4085_171484cuda3std3__45__cpo3endE - _ZN40_INTERNAL_c5696e0d_4_k_cu_852d4085_171484cute7productE)
_ZN40_INTERNAL_c5696e0d_4_k_cu_852d4085_171484cute7productE:
	.zero		1
	.type		_ZN40_INTERNAL_c5696e0d_4_k_cu_852d4085_171484cuda3std3__45__cpo3endE,@object
	.size		_ZN40_INTERNAL_c5696e0d_4_k_cu_852d4085_171484cuda3std3__45__cpo3endE,(_ZN40_INTERNAL_c5696e0d_4_k_cu_852d4085_171484cuda3std3__419piecewise_constructE - _ZN40_INTERNAL_c5696e0d_4_k_cu_852d4085_171484cuda3std3__45__cpo3endE)
_ZN40_INTERNAL_c5696e0d_4_k_cu_852d4085_171484cuda3std3__45__cpo3endE:
	.zero		1
	.type		_ZN40_INTERNAL_c5696e0d_4_k_cu_852d4085_171484cuda3std3__419piecewise_constructE,@object
	.size		_ZN40_INTERNAL_c5696e0d_4_k_cu_852d4085_171484cuda3std3__419piecewise_constructE,(_ZN40_INTERNAL_c5696e0d_4_k_cu_852d4085_171484cuda3std3__45__cpo4cendE - _ZN40_INTERNAL_c5696e0d_4_k_cu_852d4085_171484cuda3std3__419piecewise_constructE)
_ZN40_INTERNAL_c5696e0d_4_k_cu_852d4085_171484cuda3std3__419piecewise_constructE:
	.zero		1
	.type		_ZN40_INTERNAL_c5696e0d_4_k_cu_852d4085_171484cuda3std3__45__cpo4cendE,@object
	.size		_ZN40_INTERNAL_c5696e0d_4_k_cu_852d4085_171484cuda3std3__45__cpo4cendE,(_ZN40_INTERNAL_c5696e0d_4_k_cu_852d4085_171484cuda3std6ranges3__45__cpo4swapE - _ZN40_INTERNAL_c5696e0d_4_k_cu_852d4085_171484cuda3std3__45__cpo4cendE)
_ZN40_INTERNAL_c5696e0d_4_k_cu_852d4085_171484cuda3std3__45__cpo4cendE:
	.zero		1
	.type		_ZN40_INTERNAL_c5696e0d_4_k_cu_852d4085_171484cuda3std6ranges3__45__cpo4swapE,@object
	.size		_ZN40_INTERNAL_c5696e0d_4_k_cu_852d4085_171484cuda3std6ranges3__45__cpo4swapE,(.L_8 - _ZN40_INTERNAL_c5696e0d_4_k_cu_852d4085_171484cuda3std6ranges3__45__cpo4swapE)
_ZN40_INTERNAL_c5696e0d_4_k_cu_852d4085_171484cuda3std6ranges3__45__cpo4swapE:
	.zero		1
.L_8:


//--------------------- .nv.constant0._ZN7cutlass13device_kernelINS_4gemm6kernel13GemmUniversalIN4cute5tupleIJiiiiEEENS1_10collective13CollectiveMmaINS1_34MainloopSm90TmaGmmaWarpSpecializedILi56ENS5_IJNS4_1CILi2EEENSA_ILi4EEENSA_ILi1EEEEEENS1_32KernelTmaWarpSpecializedPingpongEEENS5_IJNSA_ILi64EEESH_NSA_ILi32EEEEEEaNS5_IJlSD_lEEEaSK_NS4_8TiledMMAINS4_8MMA_AtomIJNS4_4SM904GMMA26MMA_64x64x32_S32S8S8_SS_TNEEEENS4_6LayoutINS5_IJSD_SD_SD_EEENS5_IJNSA_ILi0EEEST_ST_EEEEENS5_IJNS4_10UnderscoreESW_SW_EEEEENS4_23SM90_TMA_LOAD_MULTICASTENS4_14ComposedLayoutINS4_7SwizzleILi1ELi4ELi3EEENS4_18smem_ptr_flag_bitsILi8EEENSR_INS5_IJNSA_ILi8EEESI_EEENS5_IJSI_SD_EEEEEEEvNS4_8identityESZ_S19_vS1A_EENS_8epilogue10collective6detail29Sm90TmaWarpSpecializedAdapterINS1D_15DefaultEpilogueIaSK_SK_NS1C_6thread17LinearCombinationIaLi1EiiLNS1H_9ScaleType4KindE0ELNS_15FloatRoundStyleE2EaEENS1_15EpilogueDefaultEEEEEvvEEEEvNT_6ParamsE --------------------------
	.section	.nv.constant0._ZN7cutlass13device_kernelINS_4gemm6kernel13GemmUniversalIN4cute5tupleIJiiiiEEENS1_10collective13CollectiveMmaINS1_34MainloopSm90TmaGmmaWarpSpecializedILi56ENS5_IJNS4_1CILi2EEENSA_ILi4EEENSA_ILi1EEEEEENS1_32KernelTmaWarpSpecializedPingpongEEENS5_IJNSA_ILi64EEESH_NSA_ILi32EEEEEEaNS5_IJlSD_lEEEaSK_NS4_8TiledMMAINS4_8MMA_AtomIJNS4_4SM904GMMA26MMA_64x64x32_S32S8S8_SS_TNEEEENS4_6LayoutINS5_IJSD_SD_SD_EEENS5_IJNSA_ILi0EEEST_ST_EEEEENS5_IJNS4_10UnderscoreESW_SW_EEEEENS4_23SM90_TMA_LOAD_MULTICASTENS4_14ComposedLayoutINS4_7SwizzleILi1ELi4ELi3EEENS4_18smem_ptr_flag_bitsILi8EEENSR_INS5_IJNSA_ILi8EEESI_EEENS5_IJSI_SD_EEEEEEEvNS4_8identityESZ_S19_vS1A_EENS_8epilogue10collective6detail29Sm90TmaWarpSpecializedAdapterINS1D_15DefaultEpilogueIaSK_SK_NS1C_6thread17LinearCombinationIaLi1EiiLNS1H_9ScaleType4KindE0ELNS_15FloatRoundStyleE2EaEENS1_15EpilogueDefaultEEEEEvvEEEEvNT_6ParamsE,"a",@progbits
	.sectionflags	@""
	.align	4
.nv.constant0._ZN7cutlass13device_kernelINS_4gemm6kernel13GemmUniversalIN4cute5tupleIJiiiiEEENS1_10collective13CollectiveMmaINS1_34MainloopSm90TmaGmmaWarpSpecializedILi56ENS5_IJNS4_1CILi2EEENSA_ILi4EEENSA_ILi1EEEEEENS1_32KernelTmaWarpSpecializedPingpongEEENS5_IJNSA_ILi64EEESH_NSA_ILi32EEEEEEaNS5_IJlSD_lEEEaSK_NS4_8TiledMMAINS4_8MMA_AtomIJNS4_4SM904GMMA26MMA_64x64x32_S32S8S8_SS_TNEEEENS4_6LayoutINS5_IJSD_SD_SD_EEENS5_IJNSA_ILi0EEEST_ST_EEEEENS5_IJNS4_10UnderscoreESW_SW_EEEEENS4_23SM90_TMA_LOAD_MULTICASTENS4_14ComposedLayoutINS4_7SwizzleILi1ELi4ELi3EEENS4_18smem_ptr_flag_bitsILi8EEENSR_INS5_IJNSA_ILi8EEESI_EEENS5_IJSI_SD_EEEEEEEvNS4_8identityESZ_S19_vS1A_EENS_8epilogue10collective6detail29Sm90TmaWarpSpecializedAdapterINS1D_15DefaultEpilogueIaSK_SK_NS1C_6thread17LinearCombinationIaLi1EiiLNS1H_9ScaleType4KindE0ELNS_15FloatRoundStyleE2EaEENS1_15EpilogueDefaultEEEEEvvEEEEvNT_6ParamsE:
	.zero		1664


//--------------------- SYMBOLS --------------------------

	.type		.nv.reservedSmem.offset0,@object
	.size		.nv.reservedSmem.offset0,0x4
	.type		__assertfail,@function
